	.headerflags	@"EF_CUDA_TEXMODE_UNIFIED EF_CUDA_64BIT_ADDRESS EF_CUDA_ACCELERATORS EF_CUDA_SM90 EF_CUDA_VIRTUAL_SM(EF_CUDA_SM90)"
	.elftype	@"ET_EXEC"


//--------------------- .nv.info                  --------------------------
	.section	.nv.info,"",@"SHT_CUDA_INFO"
	.align	4


	//----- nvinfo : EIATTR_REGCOUNT
	.align		4
        /*0000*/ 	.byte	0x04, 0x2f
        /*0002*/ 	.short	(.L_1 - .L_0)
	.align		4
.L_0:
        /*0004*/ 	.word	index@(chunk_fwd_kernel_o)
        /*0008*/ 	.word	0x0000008e


	//----- nvinfo : EIATTR_FRAME_SIZE
	.align		4
.L_1:
        /*000c*/ 	.byte	0x04, 0x11
        /*000e*/ 	.short	(.L_3 - .L_2)
	.align		4
.L_2:
        /*0010*/ 	.word	index@(chunk_fwd_kernel_o)
        /*0014*/ 	.word	0x00000000


	//----- nvinfo : EIATTR_MIN_STACK_SIZE
	.align		4
.L_3:
        /*0018*/ 	.byte	0x04, 0x12
        /*001a*/ 	.short	(.L_5 - .L_4)
	.align		4
.L_4:
        /*001c*/ 	.word	index@(chunk_fwd_kernel_o)
        /*0020*/ 	.word	0x00000000
.L_5:


//--------------------- .nv.info.chunk_fwd_kernel_o --------------------------
	.section	.nv.info.chunk_fwd_kernel_o,"",@"SHT_CUDA_INFO"
	.sectionflags	@""
	.align	4


	//----- nvinfo : EIATTR_CUDA_API_VERSION
	.align		4
        /*0000*/ 	.byte	0x04, 0x37
        /*0002*/ 	.short	(.L_7 - .L_6)
.L_6:
        /*0004*/ 	.word	0x00000080


	//----- nvinfo : EIATTR_KPARAM_INFO
	.align		4
.L_7:
        /*0008*/ 	.byte	0x04, 0x17
        /*000a*/ 	.short	(.L_9 - .L_8)
.L_8:
        /*000c*/ 	.word	0x00000000
        /*0010*/ 	.short	0x0008
        /*0012*/ 	.short	0x0038
        /*0014*/ 	.byte	0x00, 0xf4, 0x21, 0x00


	//----- nvinfo : EIATTR_KPARAM_INFO
	.align		4
.L_9:
        /*0018*/ 	.byte	0x04, 0x17
        /*001a*/ 	.short	(.L_11 - .L_10)
.L_10:
        /*001c*/ 	.word	0x00000000
        /*0020*/ 	.short	0x0007
        /*0022*/ 	.short	0x0034
        /*0024*/ 	.byte	0x00, 0xf0, 0x11, 0x00


	//----- nvinfo : EIATTR_KPARAM_INFO
	.align		4
.L_11:
        /*0028*/ 	.byte	0x04, 0x17
        /*002a*/ 	.short	(.L_13 - .L_12)
.L_12:
        /*002c*/ 	.word	0x00000000
        /*0030*/ 	.short	0x0006
        /*0032*/ 	.short	0x0030
        /*0034*/ 	.byte	0x00, 0xf0, 0x11, 0x00


	//----- nvinfo : EIATTR_KPARAM_INFO
	.align		4
.L_13:
        /*0038*/ 	.byte	0x04, 0x17
        /*003a*/ 	.short	(.L_15 - .L_14)
.L_14:
        /*003c*/ 	.word	0x00000000
        /*0040*/ 	.short	0x0005
        /*0042*/ 	.short	0x0028
        /*0044*/ 	.byte	0x00, 0xf4, 0x21, 0x00


	//----- nvinfo : EIATTR_KPARAM_INFO
	.align		4
.L_15:
        /*0048*/ 	.byte	0x04, 0x17
        /*004a*/ 	.short	(.L_17 - .L_16)
.L_16:
        /*004c*/ 	.word	0x00000000
        /*0050*/ 	.short	0x0004
        /*0052*/ 	.short	0x0020
        /*0054*/ 	.byte	0x00, 0xf4, 0x21, 0x00


	//----- nvinfo : EIATTR_KPARAM_INFO
	.align		4
.L_17:
        /*0058*/ 	.byte	0x04, 0x17
        /*005a*/ 	.short	(.L_19 - .L_18)
.L_18:
        /*005c*/ 	.word	0x00000000
        /*0060*/ 	.short	0x0003
        /*0062*/ 	.short	0x0018
        /*0064*/ 	.byte	0x00, 0xf4, 0x21, 0x00


	//----- nvinfo : EIATTR_KPARAM_INFO
	.align		4
.L_19:
        /*0068*/ 	.byte	0x04, 0x17
        /*006a*/ 	.short	(.L_21 - .L_20)
.L_20:
        /*006c*/ 	.word	0x00000000
        /*0070*/ 	.short	0x0002
        /*0072*/ 	.short	0x0010
        /*0074*/ 	.byte	0x00, 0xf4, 0x21, 0x00


	//----- nvinfo : EIATTR_KPARAM_INFO
	.align		4
.L_21:
        /*0078*/ 	.byte	0x04, 0x17
        /*007a*/ 	.short	(.L_23 - .L_22)
.L_22:
        /*007c*/ 	.word	0x00000000
        /*0080*/ 	.short	0x0001
        /*0082*/ 	.short	0x0008
        /*0084*/ 	.byte	0x00, 0xf4, 0x21, 0x00


	//----- nvinfo : EIATTR_KPARAM_INFO
	.align		4
.L_23:
        /*0088*/ 	.byte	0x04, 0x17
        /*008a*/ 	.short	(.L_25 - .L_24)
.L_24:
        /*008c*/ 	.word	0x00000000
        /*0090*/ 	.short	0x0000
        /*0092*/ 	.short	0x0000
        /*0094*/ 	.byte	0x00, 0xf4, 0x21, 0x00


	//----- nvinfo : EIATTR_SPARSE_MMA_MASK
	.align		4
.L_25:
        /*0098*/ 	.byte	0x03, 0x50
        /*009a*/ 	.short	0x0000


	//----- nvinfo : EIATTR_MAXREG_COUNT
	.align		4
        /*009c*/ 	.byte	0x03, 0x1b
        /*009e*/ 	.short	0x00ff


	//----- nvinfo : EIATTR_EXIT_INSTR_OFFSETS
	.align		4
        /*00a0*/ 	.byte	0x04, 0x1c
        /*00a2*/ 	.short	(.L_27 - .L_26)


	//   ....[0]....
.L_26:
        /*00a4*/ 	.word	0x00004a90


	//   ....[1]....
        /*00a8*/ 	.word	0x00004ac0


	//----- nvinfo : EIATTR_REQNTID
	.align		4
.L_27:
        /*00ac*/ 	.byte	0x04, 0x10
        /*00ae*/ 	.short	(.L_29 - .L_28)
.L_28:
        /*00b0*/ 	.word	0x00000080
        /*00b4*/ 	.word	0x00000001
        /*00b8*/ 	.word	0x00000001


	//----- nvinfo : EIATTR_CBANK_PARAM_SIZE
	.align		4
.L_29:
        /*00bc*/ 	.byte	0x03, 0x19
        /*00be*/ 	.short	0x0040


	//----- nvinfo : EIATTR_PARAM_CBANK
	.align		4
        /*00c0*/ 	.byte	0x04, 0x0a
        /*00c2*/ 	.short	(.L_31 - .L_30)
	.align		4
.L_30:
        /*00c4*/ 	.word	index@(.nv.constant0.chunk_fwd_kernel_o)
        /*00c8*/ 	.short	0x0210
        /*00ca*/ 	.short	0x0040


	//----- nvinfo : EIATTR_SW_WAR
	.align		4
.L_31:
        /*00cc*/ 	.byte	0x04, 0x36
        /*00ce*/ 	.short	(.L_33 - .L_32)
.L_32:
        /*00d0*/ 	.word	0x00000008
.L_33:


//--------------------- .nv.callgraph             --------------------------
	.section	.nv.callgraph,"",@"SHT_CUDA_CALLGRAPH"
	.align	4
	.sectionentsize	8
	.align		4
        /*0000*/ 	.word	0x00000000
	.align		4
        /*0004*/ 	.word	0xffffffff
	.align		4
        /*0008*/ 	.word	0x00000000
	.align		4
        /*000c*/ 	.word	0xfffffffe
	.align		4
        /*0010*/ 	.word	0x00000000
	.align		4
        /*0014*/ 	.word	0xfffffffd
	.align		4
        /*0018*/ 	.word	0x00000000
	.align		4
        /*001c*/ 	.word	0xfffffffc


//--------------------- .text.chunk_fwd_kernel_o  --------------------------
	.section	.text.chunk_fwd_kernel_o,"ax",@progbits
	.sectionflags	@"SHF_BARRIERS=1"
	.align	128
        .global         chunk_fwd_kernel_o
        .type           chunk_fwd_kernel_o,@function
        .size           chunk_fwd_kernel_o,(.L_x_2 - chunk_fwd_kernel_o)
        .other          chunk_fwd_kernel_o,@"STO_CUDA_ENTRY STV_DEFAULT"
chunk_fwd_kernel_o:
.text.chunk_fwd_kernel_o:
[----:B------:R-:W1:Y:S01]  /*0000*/  LDC R1, c[0x0][0x28] ;  /* 0x00000a00ff017b82 */ /* 0x000e620000000800 */
[----:B------:R-:W2:Y:S07]  /*0010*/  S2R R0, SR_TID.X ;  /* 0x0000000000007919 */ /* 0x000eae0000002100 */
[----:B------:R-:W3:Y:S01]  /*0020*/  S2UR UR9, SR_CTAID.X ;  /* 0x00000000000979c3 */ /* 0x000ee20000002500 */
[----:B------:R-:W-:Y:S01]  /*0030*/  ULDC UR36, c[0x0][0x244] ;  /* 0x0000910000247ab9 */ /* 0x000fe20000000800 */
[----:B------:R-:W-:Y:S01]  /*0040*/  ULDC.64 UR20, c[0x0][0x210] ;  /* 0x0000840000147ab9 */ /* 0x000fe20000000a00 */
[----:B------:R-:W-:Y:S01]  /*0050*/  UIADD3 UR8, UR36, 0x3f, URZ ;  /* 0x0000003f24087890 */ /* 0x000fe2000fffe03f */
[----:B------:R-:W-:Y:S01]  /*0060*/  IMAD.MOV.U32 R108, RZ, RZ, 0x80 ;  /* 0x00000080ff6c7424 */ /* 0x000fe200078e00ff */
[----:B------:R-:W-:Y:S01]  /*0070*/  ULDC.64 UR22, c[0x0][0x218] ;  /* 0x0000860000167ab9 */ /* 0x000fe20000000a00 */
[----:B------:R-:W-:Y:S01]  /*0080*/  USHF.R.S32.HI UR31, URZ, 0x1f, UR36 ;  /* 0x0000001f3f1f7899 */ /* 0x000fe20008011424 */
[----:B------:R-:W-:Y:S01]  /*0090*/  IMAD.MOV.U32 R110, RZ, RZ, RZ ;  /* 0x000000ffff6e7224 */ /* 0x000fe200078e00ff */
[----:B------:R-:W4:Y:S01]  /*00a0*/  S2UR UR11, SR_CTAID.Y ;  /* 0x00000000000b79c3 */ /* 0x000f220000002600 */
[----:B------:R-:W-:Y:S01]  /*00b0*/  UMOV UR25, 0x400 ;  /* 0x0000040000197882 */ /* 0x000fe20000000000 */
[----:B------:R-:W-:Y:S01]  /*00c0*/  ULDC.64 UR4, c[0x0][0x228] ;  /* 0x00008a0000047ab9 */ /* 0x000fe20000000a00 */
[----:B------:R-:W-:Y:S01]  /*00d0*/  ULDC.64 UR32, c[0x0][0x208] ;  /* 0x0000820000207ab9 */ /* 0x000fe20000000a00 */
[----:B------:R-:W-:-:S02]  /*00e0*/  CS2R R54, SRZ ;  /* 0x0000000000367805 */ /* 0x000fc4000001ff00 */
[----:B------:R-:W-:Y:S02]  /*00f0*/  CS2R R56, SRZ ;  /* 0x0000000000387805 */ /* 0x000fe4000001ff00 */
[----:B------:R-:W-:Y:S02]  /*0100*/  CS2R R58, SRZ ;  /* 0x00000000003a7805 */ /* 0x000fe4000001ff00 */
[----:B------:R-:W-:Y:S01]  /*0110*/  CS2R R60, SRZ ;  /* 0x00000000003c7805 */ /* 0x000fe2000001ff00 */
[----:B------:R-:W5:Y:S01]  /*0120*/  S2UR UR26, SR_CTAID.Z ;  /* 0x00000000001a79c3 */ /* 0x000f620000002700 */
[----:B------:R-:W-:Y:S02]  /*0130*/  CS2R R62, SRZ ;  /* 0x00000000003e7805 */ /* 0x000fe4000001ff00 */
[----:B------:R-:W-:Y:S02]  /*0140*/  CS2R R64, SRZ ;  /* 0x0000000000407805 */ /* 0x000fe4000001ff00 */
[----:B------:R-:W-:-:S02]  /*0150*/  CS2R R66, SRZ ;  /* 0x0000000000427805 */ /* 0x000fc4000001ff00 */
[----:B------:R-:W-:Y:S02]  /*0160*/  CS2R R68, SRZ ;  /* 0x0000000000447805 */ /* 0x000fe4000001ff00 */
[----:B------:R-:W-:Y:S02]  /*0170*/  CS2R R70, SRZ ;  /* 0x0000000000467805 */ /* 0x000fe4000001ff00 */
[----:B------:R-:W-:Y:S02]  /*0180*/  CS2R R72, SRZ ;  /* 0x0000000000487805 */ /* 0x000fe4000001ff00 */
[----:B------:R-:W-:Y:S01]  /*0190*/  CS2R R74, SRZ ;  /* 0x00000000004a7805 */ /* 0x000fe2000001ff00 */
[----:B---3--:R-:W-:Y:S01]  /*01a0*/  USHF.L.U32 UR9, UR9, 0x6, URZ ;  /* 0x0000000609097899 */ /* 0x008fe2000800063f */
[----:B------:R-:W3:Y:S01]  /*01b0*/  S2UR UR10, SR_CgaCtaId ;  /* 0x00000000000a79c3 */ /* 0x000ee20000008800 */
[----:B------:R-:W-:Y:S02]  /*01c0*/  CS2R R76, SRZ ;  /* 0x00000000004c7805 */ /* 0x000fe4000001ff00 */
[----:B------:R-:W-:Y:S01]  /*01d0*/  CS2R R78, SRZ ;  /* 0x00000000004e7805 */ /* 0x000fe2000001ff00 */
[----:B------:R-:W-:Y:S01]  /*01e0*/  USHF.R.S32.HI UR35, URZ, 0x1f, UR9 ;  /* 0x0000001f3f237899 */ /* 0x000fe20008011409 */
[----:B------:R-:W-:Y:S01]  /*01f0*/  CS2R R80, SRZ ;  /* 0x0000000000507805 */ /* 0x000fe2000001ff00 */
[----:B------:R-:W-:Y:S01]  /*0200*/  IMAD.U32 R7, RZ, RZ, UR9 ;  /* 0x00000009ff077e24 */ /* 0x000fe2000f8e00ff */
[C---:B--2---:R-:W-:Y:S01]  /*0210*/  LOP3.LUT R4, R0.reuse, 0x18, RZ, 0xc0, !PT ;  /* 0x0000001800047812 */ /* 0x044fe200078ec0ff */
[----:B------:R-:W-:Y:S01]  /*0220*/  IMAD.SHL.U32 R2, R0, 0x8, RZ ;  /* 0x0000000800027824 */ /* 0x000fe200078e00ff */
[----:B------:R-:W-:Y:S01]  /*0230*/  SHF.R.S32.HI R3, RZ, 0x5, R0 ;  /* 0x00000005ff037819 */ /* 0x000fe20000011400 */
[----:B----4-:R-:W-:Y:S01]  /*0240*/  USHF.L.U32 UR34, UR11, 0x6, URZ ;  /* 0x000000060b227899 */ /* 0x010fe2000800063f */
[----:B------:R-:W-:Y:S01]  /*0250*/  IMAD.U32 R39, RZ, RZ, UR35 ;  /* 0x00000023ff277e24 */ /* 0x000fe2000f8e00ff */
[----:B------:R-:W-:Y:S01]  /*0260*/  CS2R R82, SRZ ;  /* 0x0000000000527805 */ /* 0x000fe2000001ff00 */
[----:B------:R-:W-:Y:S01]  /*0270*/  IMAD R5, R4, 0x9, RZ ;  /* 0x0000000904057824 */ /* 0x000fe200078e02ff */
[----:B------:R-:W-:-:S02]  /*0280*/  LOP3.LUT R4, R2, 0x38, RZ, 0xc0, !PT ;  /* 0x0000003802047812 */ /* 0x000fc400078ec0ff */
[----:B------:R-:W-:Y:S02]  /*0290*/  CS2R R84, SRZ ;  /* 0x0000000000547805 */ /* 0x000fe4000001ff00 */
[----:B------:R-:W-:Y:S01]  /*02a0*/  SGXT R3, R3, 0x1 ;  /* 0x000000010303781a */ /* 0x000fe20000000200 */
[----:B-----5:R-:W-:Y:S01]  /*02b0*/  USHF.R.U32.HI UR6, URZ, 0x5, UR26 ;  /* 0x000000053f067899 */ /* 0x020fe2000801161a */
[C-C-:B------:R-:W-:Y:S01]  /*02c0*/  LOP3.LUT R6, R5.reuse, 0x400, R4.reuse, 0x1e, !PT ;  /* 0x0000040005067812 */ /* 0x140fe200078e1e04 */
[----:B------:R-:W-:Y:S01]  /*02d0*/  ULOP3.LUT UR7, UR26, 0x1f, URZ, 0xc0, !UPT ;  /* 0x0000001f1a077892 */ /* 0x000fe2000f8ec03f */
[C-C-:B------:R-:W-:Y:S01]  /*02e0*/  LOP3.LUT R8, R5.reuse, 0x800, R4.reuse, 0x1e, !PT ;  /* 0x0000080005087812 */ /* 0x140fe200078e1e04 */
[----:B------:R-:W-:Y:S01]  /*02f0*/  ULOP3.LUT UR26, UR26, 0xffe0, URZ, 0xc0, !UPT ;  /* 0x0000ffe01a1a7892 */ /* 0x000fe2000f8ec03f */
[----:B------:R-:W-:Y:S02]  /*0300*/  LOP3.LUT R10, R5, 0xc00, R4, 0x1e, !PT ;  /* 0x00000c00050a7812 */ /* 0x000fe400078e1e04 */
[----:B------:R-:W-:-:S02]  /*0310*/  CS2R R86, SRZ ;  /* 0x0000000000567805 */ /* 0x000fc4000001ff00 */
[----:B------:R-:W-:Y:S01]  /*0320*/  LOP3.LUT R3, R3, 0x120, RZ, 0xc0, !PT ;  /* 0x0000012003037812 */ /* 0x000fe200078ec0ff */
[----:B------:R-:W-:Y:S01]  /*0330*/  UIMAD UR26, UR26, UR36, UR7 ;  /* 0x000000241a1a72a4 */ /* 0x000fe2000f8e0207 */
[--C-:B------:R-:W-:Y:S01]  /*0340*/  LOP3.LUT R4, R5, 0x38, R2.reuse, 0x78, !PT ;  /* 0x0000003805047812 */ /* 0x100fe200078e7802 */
[----:B------:R-:W-:Y:S01]  /*0350*/  IMAD.U32 R5, RZ, RZ, UR35 ;  /* 0x00000023ff057e24 */ /* 0x000fe2000f8e00ff */
[-C--:B------:R-:W-:Y:S01]  /*0360*/  LOP3.LUT R19, R6, R3.reuse, RZ, 0x3c, !PT ;  /* 0x0000000306137212 */ /* 0x080fe200078e3cff */
[----:B------:R-:W-:Y:S01]  /*0370*/  IMAD.U32 R6, RZ, RZ, UR34 ;  /* 0x00000022ff067e24 */ /* 0x000fe2000f8e00ff */
[-C--:B------:R-:W-:Y:S01]  /*0380*/  LOP3.LUT R11, R4, R3.reuse, RZ, 0x3c, !PT ;  /* 0x00000003040b7212 */ /* 0x080fe200078e3cff */
[----:B------:R-:W-:Y:S01]  /*0390*/  IMAD.U32 R4, RZ, RZ, UR9 ;  /* 0x00000009ff047e24 */ /* 0x000fe2000f8e00ff */
[-C--:B------:R-:W-:Y:S01]  /*03a0*/  LOP3.LUT R21, R8, R3.reuse, RZ, 0x3c, !PT ;  /* 0x0000000308157212 */ /* 0x080fe200078e3cff */
[----:B------:R-:W-:Y:S01]  /*03b0*/  IMAD.U32 R8, RZ, RZ, UR34 ;  /* 0x00000022ff087e24 */ /* 0x000fe2000f8e00ff */
[----:B------:R-:W-:Y:S01]  /*03c0*/  LOP3.LUT R23, R10, R3, RZ, 0x3c, !PT ;  /* 0x000000030a177212 */ /* 0x000fe200078e3cff */
[----:B------:R-:W-:Y:S01]  /*03d0*/  USHF.L.U32 UR24, UR26, 0x7, URZ ;  /* 0x000000071a187899 */ /* 0x000fe2000800063f */
[----:B------:R-:W-:Y:S01]  /*03e0*/  LOP3.LUT R92, R7, 0x38, R2, 0xf8, !PT ;  /* 0x00000038075c7812 */ /* 0x000fe200078ef802 */
[----:B------:R-:W-:Y:S01]  /*03f0*/  USHF.R.S32.HI UR9, URZ, 0x1f, UR8 ;  /* 0x0000001f3f097899 */ /* 0x000fe20008011408 */
[----:B------:R-:W-:Y:S01]  /*0400*/  SHF.R.U32.HI R3, RZ, 0x3, R0 ;  /* 0x00000003ff037819 */ /* 0x000fe20000011600 */
[----:B------:R-:W-:Y:S01]  /*0410*/  UIMAD.WIDE UR20, UR24, 0x2, UR20 ;  /* 0x00000002181478a5 */ /* 0x000fe2000f8e0214 */
[----:B------:R-:W-:Y:S01]  /*0420*/  ISETP.GE.U32.AND P0, PT, R92, 0x80, PT ;  /* 0x000000805c00780c */ /* 0x000fe20003f06070 */
[----:B------:R-:W-:Y:S01]  /*0430*/  ULEA.HI UR9, UR9, UR8, URZ, 0x6 ;  /* 0x0000000809097291 */ /* 0x000fe2000f8f303f */
[----:B------:R-:W-:Y:S01]  /*0440*/  SGXT.U32 R3, R3, 0x4 ;  /* 0x000000040303781a */ /* 0x000fe20000000000 */
[----:B------:R-:W-:Y:S01]  /*0450*/  UIMAD.WIDE UR22, UR24, 0x2, UR22 ;  /* 0x00000002181678a5 */ /* 0x000fe2000f8e0216 */
[----:B------:R-:W-:Y:S01]  /*0460*/  ISETP.GE.AND.EX P0, PT, R5, RZ, PT, P0 ;  /* 0x000000ff0500720c */ /* 0x000fe20003f06300 */
[----:B------:R-:W-:Y:S01]  /*0470*/  USHF.R.S32.HI UR9, URZ, 0x6, UR9 ;  /* 0x000000063f097899 */ /* 0x000fe20008011409 */
[----:B------:R-:W-:Y:S01]  /*0480*/  LOP3.LUT R106, R3, UR34, RZ, 0xfc, !PT ;  /* 0x00000022036a7c12 */ /* 0x000fe2000f8efcff */
[----:B---3--:R-:W-:Y:S01]  /*0490*/  ULEA UR25, UR10, UR25, 0x18 ;  /* 0x000000190a197291 */ /* 0x008fe2000f8ec03f */
[----:B------:R-:W-:Y:S01]  /*04a0*/  ISETP.GT.AND P0, PT, R4, -0x1, !P0 ;  /* 0xffffffff0400780c */ /* 0x000fe20004704270 */
[----:B------:R-:W-:Y:S01]  /*04b0*/  IMAD.U32 R4, RZ, RZ, UR34 ;  /* 0x00000022ff047e24 */ /* 0x000fe2000f8e00ff */
[--C-:B------:R-:W-:Y:S01]  /*04c0*/  LOP3.LUT R5, R8, 0x30, R3.reuse, 0xfe, !PT ;  /* 0x0000003008057812 */ /* 0x100fe200078efe03 */
[----:B------:R-:W-:Y:S01]  /*04d0*/  IMAD.SHL.U32 R15, R106, 0x1000, RZ ;  /* 0x000010006a0f7824 */ /* 0x000fe200078e00ff */
[--C-:B------:R-:W-:Y:S01]  /*04e0*/  LOP3.LUT R6, R6, 0x10, R3.reuse, 0xfe, !PT ;  /* 0x0000001006067812 */ /* 0x100fe200078efe03 */
[----:B------:R-:W-:Y:S01]  /*04f0*/  UIMAD UR6, UR6, UR9, UR11 ;  /* 0x00000009060672a4 */ /* 0x000fe2000f8e020b */
[----:B------:R-:W-:Y:S01]  /*0500*/  LOP3.LUT R4, R4, 0x20, R3, 0xfe, !PT ;  /* 0x0000002004047812 */ /* 0x000fe200078efe03 */
[----:B------:R-:W-:Y:S01]  /*0510*/  IMAD.SHL.U32 R9, R5, 0x1000, RZ ;  /* 0x0000100005097824 */ /* 0x000fe200078e00ff */
[--C-:B------:R-:W-:Y:S01]  /*0520*/  LOP3.LUT R22, R15, 0x38, R2.reuse, 0xf8, !PT ;  /* 0x000000380f167812 */ /* 0x100fe200078ef802 */
[----:B------:R-:W-:Y:S01]  /*0530*/  IMAD.SHL.U32 R17, R6, 0x1000, RZ ;  /* 0x0000100006117824 */ /* 0x000fe200078e00ff */
[----:B------:R-:W-:Y:S01]  /*0540*/  SHF.L.U64.HI R99, R5, 0xc, RZ ;  /* 0x0000000c05637819 */ /* 0x000fe200000102ff */
[----:B------:R-:W-:Y:S01]  /*0550*/  IMAD.SHL.U32 R13, R4, 0x1000, RZ ;  /* 0x00001000040d7824 */ /* 0x000fe200078e00ff */
[--C-:B------:R-:W-:Y:S01]  /*0560*/  LOP3.LUT R18, R9, 0x38, R2.reuse, 0xf8, !PT ;  /* 0x0000003809127812 */ /* 0x100fe200078ef802 */
[----:B------:R-:W-:Y:S01]  /*0570*/  IMAD.SHL.U32 R30, R22, 0x2, RZ ;  /* 0x00000002161e7824 */ /* 0x000fe200078e00ff */
[--C-:B------:R-:W-:Y:S01]  /*0580*/  LOP3.LUT R20, R17, 0x38, R2.reuse, 0xf8, !PT ;  /* 0x0000003811147812 */ /* 0x100fe200078ef802 */
[----:B------:R-:W-:Y:S01]  /*0590*/  ULEA UR6, UR6, UR7, 0x5 ;  /* 0x0000000706067291 */ /* 0x000fe2000f8e283f */
[----:B------:R-:W-:Y:S01]  /*05a0*/  SHF.L.U64.HI R7, R106, 0xc, RZ ;  /* 0x0000000c6a077819 */ /* 0x000fe200000102ff */
[----:B------:R-:W-:Y:S01]  /*05b0*/  IMAD.SHL.U32 R36, R18, 0x2, RZ ;  /* 0x0000000212247824 */ /* 0x000fe200078e00ff */
[--C-:B------:R-:W-:Y:S01]  /*05c0*/  LOP3.LUT R8, R11, 0x200, R2.reuse, 0xf8, !PT ;  /* 0x000002000b087812 */ /* 0x100fe200078ef802 */
[----:B------:R-:W-:Y:S01]  /*05d0*/  IMAD.SHL.U32 R32, R20, 0x2, RZ ;  /* 0x0000000214207824 */ /* 0x000fe200078e00ff */
[--C-:B------:R-:W-:Y:S01]  /*05e0*/  LOP3.LUT R16, R23, 0x200, R2.reuse, 0xf8, !PT ;  /* 0x0000020017107812 */ /* 0x100fe200078ef802 */
[----:B------:R-:W-:Y:S01]  /*05f0*/  UIMAD.WIDE UR4, UR6, 0x8000, UR4 ;  /* 0x00008000060478a5 */ /* 0x000fe2000f8e0204 */
[----:B------:R-:W-:Y:S01]  /*0600*/  SHF.L.U64.HI R11, R18, 0x1, R99 ;  /* 0x00000001120b7819 */ /* 0x000fe20000010263 */
[----:B------:R-:W-:Y:S01]  /*0610*/  UPLOP3.LUT UP0, UPT, UPT, UPT, UPT, 0x80, 0x0 ;  /* 0x000000000000789c */ /* 0x000fe20003f0f070 */
[--C-:B------:R-:W-:Y:S01]  /*0620*/  LOP3.LUT R10, R13, 0x38, R2.reuse, 0xf8, !PT ;  /* 0x000000380d0a7812 */ /* 0x100fe200078ef802 */
[----:B------:R-:W-:Y:S01]  /*0630*/  USHF.R.S32.HI UR27, URZ, 0x1f, UR24 ;  /* 0x0000001f3f1b7899 */ /* 0x000fe20008011418 */
[----:B------:R-:W-:Y:S01]  /*0640*/  SHF.L.U64.HI R23, R22, 0x1, R7 ;  /* 0x0000000116177819 */ /* 0x000fe20000010207 */
[----:B------:R-:W-:Y:S01]  /*0650*/  UMOV UR28, 0x1 ;  /* 0x00000001001c7882 */ /* 0x000fe20000000000 */
[----:B------:R-:W-:Y:S01]  /*0660*/  IADD3 R18, P5, R30, UR20, RZ ;  /* 0x000000141e127c10 */ /* 0x000fe2000ffbe0ff */
[----:B------:R-:W-:Y:S01]  /*0670*/  IMAD.SHL.U32 R34, R10, 0x2, RZ ;  /* 0x000000020a227824 */ /* 0x000fe200078e00ff */
[----:B------:R-:W-:Y:S01]  /*0680*/  SHF.L.U64.HI R109, R6, 0xc, RZ ;  /* 0x0000000c066d7819 */ /* 0x000fe200000102ff */
[----:B------:R-:W-:Y:S01]  /*0690*/  UMOV UR29, 0xffffffff ;  /* 0xffffffff001d7882 */ /* 0x000fe20000000000 */
[----:B------:R-:W-:-:S02]  /*06a0*/  LOP3.LUT R12, R19, 0x200, R2, 0xf8, !PT ;  /* 0x00000200130c7812 */ /* 0x000fc400078ef802 */
[----:B------:R-:W-:Y:S02]  /*06b0*/  LOP3.LUT R14, R21, 0x200, R2, 0xf8, !PT ;  /* 0x00000200150e7812 */ /* 0x000fe400078ef802 */
[----:B------:R-:W-:Y:S02]  /*06c0*/  IADD3 R30, P6, R30, UR22, RZ ;  /* 0x000000161e1e7c10 */ /* 0x000fe4000ffde0ff */
[----:B------:R-:W-:Y:S02]  /*06d0*/  IADD3.X R19, R23, UR21, RZ, P5, !PT ;  /* 0x0000001517137c10 */ /* 0x000fe4000affe4ff */
[----:B------:R-:W-:Y:S02]  /*06e0*/  SHF.L.U64.HI R21, R20, 0x1, R109 ;  /* 0x0000000114157819 */ /* 0x000fe4000001026d */
[----:B------:R-:W-:Y:S02]  /*06f0*/  IADD3 R24, P5, R32, UR20, RZ ;  /* 0x0000001420187c10 */ /* 0x000fe4000ffbe0ff */
[----:B------:R-:W-:-:S02]  /*0700*/  SHF.L.U64.HI R101, R4, 0xc, RZ ;  /* 0x0000000c04657819 */ /* 0x000fc400000102ff */
[----:B------:R-:W-:Y:S02]  /*0710*/  ISETP.GE.U32.AND P2, PT, R106, UR36, PT ;  /* 0x000000246a007c0c */ /* 0x000fe4000bf46070 */
[----:B------:R-:W-:Y:S02]  /*0720*/  ISETP.GE.U32.AND P3, PT, R6, UR36, PT ;  /* 0x0000002406007c0c */ /* 0x000fe4000bf66070 */
[----:B------:R-:W-:Y:S02]  /*0730*/  IADD3.X R31, R23, UR23, RZ, P6, !PT ;  /* 0x00000017171f7c10 */ /* 0x000fe4000b7fe4ff */
[----:B------:R-:W-:Y:S02]  /*0740*/  ISETP.GE.U32.AND P4, PT, R4, UR36, PT ;  /* 0x0000002404007c0c */ /* 0x000fe4000bf86070 */
[----:B------:R-:W-:Y:S02]  /*0750*/  IADD3 R32, P6, R32, UR22, RZ ;  /* 0x0000001620207c10 */ /* 0x000fe4000ffde0ff */
[----:B------:R-:W-:-:S02]  /*0760*/  IADD3.X R25, R21, UR21, RZ, P5, !PT ;  /* 0x0000001515197c10 */ /* 0x000fc4000affe4ff */
[----:B------:R-:W-:Y:S02]  /*0770*/  ISETP.GE.U32.AND P1, PT, R5, UR36, PT ;  /* 0x0000002405007c0c */ /* 0x000fe4000bf26070 */
[----:B------:R-:W-:Y:S02]  /*0780*/  SHF.L.U64.HI R10, R10, 0x1, R101 ;  /* 0x000000010a0a7819 */ /* 0x000fe40000010265 */
[----:B------:R-:W-:Y:S02]  /*0790*/  IADD3 R26, P5, R34, UR20, RZ ;  /* 0x00000014221a7c10 */ /* 0x000fe4000ffbe0ff */
[----:B------:R-:W-:Y:S02]  /*07a0*/  ISETP.GE.AND.EX P2, PT, RZ, UR31, PT, P2 ;  /* 0x0000001fff007c0c */ /* 0x000fe4000bf46320 */
[----:B------:R-:W-:Y:S02]  /*07b0*/  ISETP.GE.AND.EX P3, PT, RZ, UR31, PT, P3 ;  /* 0x0000001fff007c0c */ /* 0x000fe4000bf66330 */
[----:B------:R-:W-:-:S02]  /*07c0*/  ISETP.GE.AND.EX P4, PT, RZ, UR31, PT, P4 ;  /* 0x0000001fff007c0c */ /* 0x000fc4000bf86340 */
[----:B------:R-:W-:Y:S02]  /*07d0*/  IADD3.X R33, R21, UR23, RZ, P6, !PT ;  /* 0x0000001715217c10 */ /* 0x000fe4000b7fe4ff */
[----:B------:R-:W-:Y:S02]  /*07e0*/  ISETP.GE.AND.EX P1, PT, RZ, UR31, PT, P1 ;  /* 0x0000001fff007c0c */ /* 0x000fe4000bf26310 */
[----:B------:R-:W-:Y:S02]  /*07f0*/  IADD3 R34, P6, R34, UR22, RZ ;  /* 0x0000001622227c10 */ /* 0x000fe4000ffde0ff */
[----:B------:R-:W-:Y:S02]  /*0800*/  IADD3.X R27, R10, UR21, RZ, P5, !PT ;  /* 0x000000150a1b7c10 */ /* 0x000fe4000affe4ff */
[----:B------:R-:W-:Y:S02]  /*0810*/  IADD3 R28, P5, R36, UR20, RZ ;  /* 0x00000014241c7c10 */ /* 0x000fe4000ffbe0ff */
[----:B------:R-:W-:-:S02]  /*0820*/  IADD3.X R35, R10, UR23, RZ, P6, !PT ;  /* 0x000000170a237c10 */ /* 0x000fc4000b7fe4ff */
[----:B------:R-:W-:Y:S02]  /*0830*/  LEA R22, R8, UR25, 0x1 ;  /* 0x0000001908167c11 */ /* 0x000fe4000f8e08ff */
[----:B------:R-:W-:Y:S02]  /*0840*/  IADD3 R36, P6, R36, UR22, RZ ;  /* 0x0000001624247c10 */ /* 0x000fe4000ffde0ff */
[----:B------:R-:W-:Y:S01]  /*0850*/  IADD3.X R29, R11, UR21, RZ, P5, !PT ;  /* 0x000000150b1d7c10 */ /* 0x000fe2000affe4ff */
[----:B------:R-:W-:Y:S01]  /*0860*/  @!PT LDS RZ, [RZ] ;  /* 0x00000000fffff984 */ /* 0x000fe20000000800 */
[----:B------:R-:W-:Y:S01]  /*0870*/  @!PT LDS RZ, [RZ] ;  /* 0x00000000fffff984 */ /* 0x000fe20000000800 */
[----:B------:R-:W-:Y:S01]  /*0880*/  @!PT LDS RZ, [RZ] ;  /* 0x00000000fffff984 */ /* 0x000fe20000000800 */
[----:B------:R-:W-:Y:S01]  /*0890*/  LDGSTS.E.BYPASS.128 [R22], desc[UR32][R18.64], !P2 ;  /* 0x0000000012167fae */ /* 0x000fe2000d101c60 */
[----:B------:R-:W-:Y:S02]  /*08a0*/  LEA R20, R12, UR25, 0x1 ;  /* 0x000000190c147c11 */ /* 0x000fe4000f8e08ff */
[----:B------:R-:W-:Y:S02]  /*08b0*/  LEA R10, P5, R92, UR4, 0x1 ;  /* 0x000000045c0a7c11 */ /* 0x000fe4000f8a08ff */
[----:B------:R-:W-:Y:S01]  /*08c0*/  LEA R23, R14, UR25, 0x1 ;  /* 0x000000190e177c11 */ /* 0x000fe2000f8e08ff */
[----:B------:R-:W-:Y:S01]  /*08d0*/  LDGSTS.E.BYPASS.128 [R20], desc[UR32][R24.64], !P3 ;  /* 0x0000000018147fae */ /* 0x000fe2000d901c60 */
[----:B------:R-:W-:-:S02]  /*08e0*/  LEA R21, R16, UR25, 0x1 ;  /* 0x0000001910157c11 */ /* 0x000fc4000f8e08ff */
[----:B------:R-:W-:Y:S01]  /*08f0*/  IADD3.X R37, R11, UR23, RZ, P6, !PT ;  /* 0x000000170b257c10 */ /* 0x000fe2000b7fe4ff */
[----:B------:R-:W-:Y:S01]  /*0900*/  LDGSTS.E.BYPASS.128 [R23], desc[UR32][R26.64], !P4 ;  /* 0x000000001a177fae */ /* 0x000fe2000e101c60 */
[----:B------:R-:W-:Y:S02]  /*0910*/  LEA.HI.X R11, R92, UR5, R39, 0x1, P5 ;  /* 0x000000055c0b7c11 */ /* 0x000fe4000a8f0c27 */
[C---:B------:R-:W-:Y:S01]  /*0920*/  LOP3.LUT R41, R3.reuse, 0x10, RZ, 0xfc, !PT ;  /* 0x0000001003297812 */ /* 0x040fe200078efcff */
[----:B------:R-:W-:Y:S01]  /*0930*/  LDGSTS.E.BYPASS.128 [R21], desc[UR32][R28.64], !P1 ;  /* 0x000000001c157fae */ /* 0x000fe2000c901c60 */
[C---:B------:R-:W-:Y:S01]  /*0940*/  LOP3.LUT R43, R3.reuse, 0x20, RZ, 0xfc, !PT ;  /* 0x00000020032b7812 */ /* 0x040fe200078efcff */
[C-C-:B------:R-:W-:Y:S01]  /*0950*/  IMAD.WIDE.U32 R38, R3.reuse, 0x100, R10.reuse ;  /* 0x0000010003267825 */ /* 0x140fe200078e000a */
[----:B------:R-:W-:Y:S01]  /*0960*/  LOP3.LUT R45, R3, 0x30, RZ, 0xfc, !PT ;  /* 0x00000030032d7812 */ /* 0x000fe200078efcff */
[----:B------:R-:W0:Y:S02]  /*0970*/  LDGDEPBAR ;  /* 0x00000000000079af */ /* 0x000e240000000000 */
[--C-:B------:R-:W-:Y:S01]  /*0980*/  IMAD.WIDE.U32 R40, R41, 0x100, R10.reuse ;  /* 0x0000010029287825 */ /* 0x100fe200078e000a */
[----:B------:R-:W-:Y:S01]  /*0990*/  IADD3 R46, P6, R38, 0x4000, RZ ;  /* 0x00004000262e7810 */ /* 0x000fe20007fde0ff */
[----:B------:R-:W-:Y:S02]  /*09a0*/  LDGSTS.E.BYPASS.128 [R22+0x6000], desc[UR32][R30.64], !P2 ;  /* 0x060000001e167fae */ /* 0x000fe4000d101c60 */
[--C-:B------:R-:W-:Y:S01]  /*09b0*/  IMAD.WIDE.U32 R42, R43, 0x100, R10.reuse ;  /* 0x000001002b2a7825 */ /* 0x100fe200078e000a */
[----:B------:R-:W-:Y:S01]  /*09c0*/  IADD3 R48, P5, R40, 0x4000, RZ ;  /* 0x0000400028307810 */ /* 0x000fe20007fbe0ff */
[----:B------:R-:W-:Y:S02]  /*09d0*/  LDGSTS.E.BYPASS.128 [R20+0x6000], desc[UR32][R32.64], !P3 ;  /* 0x0600000020147fae */ /* 0x000fe4000d901c60 */
[----:B------:R-:W-:-:S02]  /*09e0*/  IMAD.WIDE.U32 R44, R45, 0x100, R10 ;  /* 0x000001002d2c7825 */ /* 0x000fc400078e000a */
[----:B------:R-:W-:Y:S02]  /*09f0*/  LDGSTS.E.BYPASS.128 [R23+0x6000], desc[UR32][R34.64], !P4 ;  /* 0x0600000022177fae */ /* 0x000fe4000e101c60 */
[----:B------:R-:W-:Y:S01]  /*0a00*/  IMAD.X R47, RZ, RZ, R39, P6 ;  /* 0x000000ffff2f7224 */ /* 0x000fe200030e0627 */
[----:B------:R-:W-:Y:S01]  /*0a10*/  IADD3 R50, P6, R42, 0x4000, RZ ;  /* 0x000040002a327810 */ /* 0x000fe20007fde0ff */
[----:B------:R-:W-:Y:S01]  /*0a20*/  LDGSTS.E.BYPASS.128 [R21+0x6000], desc[UR32][R36.64], !P1 ;  /* 0x0600000024157fae */ /* 0x000fe2000c901c60 */
[----:B------:R-:W-:Y:S01]  /*0a30*/  IMAD.X R49, RZ, RZ, R41, P5 ;  /* 0x000000ffff317224 */ /* 0x000fe200028e0629 */
[----:B------:R-:W-:Y:S02]  /*0a40*/  IADD3 R52, P5, R44, 0x4000, RZ ;  /* 0x000040002c347810 */ /* 0x000fe40007fbe0ff */
[----:B------:R-:W0:Y:S01]  /*0a50*/  LDGDEPBAR ;  /* 0x00000000000079af */ /* 0x000e220000000000 */
[----:B------:R-:W-:Y:S02]  /*0a60*/  IMAD.X R51, RZ, RZ, R43, P6 ;  /* 0x000000ffff337224 */ /* 0x000fe400030e062b */
[----:B------:R-:W-:Y:S01]  /*0a70*/  IMAD.X R53, RZ, RZ, R45, P5 ;  /* 0x000000ffff357224 */ /* 0x000fe200028e062d */
[----:B------:R2:W-:Y:S04]  /*0a80*/  LDGSTS.E.BYPASS.128 [R22+0xc000], desc[UR32][R38.64], P0 ;  /* 0x0c00000026167fae */ /* 0x0005e80008101c60 */
[----:B------:R3:W-:Y:S04]  /*0a90*/  LDGSTS.E.BYPASS.128 [R20+0xc000], desc[UR32][R40.64], P0 ;  /* 0x0c00000028147fae */ /* 0x0007e80008101c60 */
[----:B------:R4:W-:Y:S04]  /*0aa0*/  LDGSTS.E.BYPASS.128 [R23+0xc000], desc[UR32][R42.64], P0 ;  /* 0x0c0000002a177fae */ /* 0x0009e80008101c60 */
[----:B------:R5:W-:Y:S01]  /*0ab0*/  LDGSTS.E.BYPASS.128 [R21+0xc000], desc[UR32][R44.64], P0 ;  /* 0x0c0000002c157fae */ /* 0x000be20008101c60 */
[----:B--2---:R-:W-:-:S03]  /*0ac0*/  CS2R R38, SRZ ;  /* 0x0000000000267805 */ /* 0x004fc6000001ff00 */
[----:B------:R-:W0:Y:S01]  /*0ad0*/  LDGDEPBAR ;  /* 0x00000000000079af */ /* 0x000e220000000000 */
[----:B---3--:R-:W-:Y:S01]  /*0ae0*/  CS2R R40, SRZ ;  /* 0x0000000000287805 */ /* 0x008fe2000001ff00 */
[----:B------:R-:W-:Y:S01]  /*0af0*/  BAR.SYNC.DEFER_BLOCKING 0x0 ;  /* 0x0000000000007b1d */ /* 0x000fe20000010000 */
[----:B----4-:R-:W-:Y:S02]  /*0b00*/  CS2R R42, SRZ ;  /* 0x00000000002a7805 */ /* 0x010fe4000001ff00 */
[----:B-----5:R-:W-:-:S03]  /*0b10*/  CS2R R44, SRZ ;  /* 0x00000000002c7805 */ /* 0x020fc6000001ff00 */
[----:B------:R-:W-:Y:S01]  /*0b20*/  @!PT LDS RZ, [RZ] ;  /* 0x00000000fffff984 */ /* 0x000fe20000000800 */
[----:B------:R-:W-:Y:S01]  /*0b30*/  @!PT LDS RZ, [RZ] ;  /* 0x00000000fffff984 */ /* 0x000fe20000000800 */
[----:B------:R-:W-:Y:S01]  /*0b40*/  @!PT LDS RZ, [RZ] ;  /* 0x00000000fffff984 */ /* 0x000fe20000000800 */
[----:B------:R-:W-:Y:S04]  /*0b50*/  LDGSTS.E.BYPASS.128 [R22+0x2000], desc[UR32][R18.64+0x80], !P2 ;  /* 0x0200008012167fae */ /* 0x000fe8000d101c60 */
[----:B------:R2:W-:Y:S04]  /*0b60*/  LDGSTS.E.BYPASS.128 [R20+0x2000], desc[UR32][R24.64+0x80], !P3 ;  /* 0x0200008018147fae */ /* 0x0005e8000d901c60 */
[----:B------:R3:W-:Y:S04]  /*0b70*/  LDGSTS.E.BYPASS.128 [R23+0x2000], desc[UR32][R26.64+0x80], !P4 ;  /* 0x020000801a177fae */ /* 0x0007e8000e101c60 */
[----:B------:R4:W-:Y:S04]  /*0b80*/  LDGSTS.E.BYPASS.128 [R21+0x2000], desc[UR32][R28.64+0x80], !P1 ;  /* 0x020000801c157fae */ /* 0x0009e8000c901c60 */
[----:B------:R-:W0:Y:S01]  /*0b90*/  LDGDEPBAR ;  /* 0x00000000000079af */ /* 0x000e220000000000 */
[----:B--2---:R-:W-:-:S03]  /*0ba0*/  CS2R R24, SRZ ;  /* 0x0000000000187805 */ /* 0x004fc6000001ff00 */
[----:B------:R2:W-:Y:S01]  /*0bb0*/  LDGSTS.E.BYPASS.128 [R22+0x8000], desc[UR32][R30.64+0x80], !P2 ;  /* 0x080000801e167fae */ /* 0x0005e2000d101c60 */
[----:B---3--:R-:W-:-:S03]  /*0bc0*/  CS2R R26, SRZ ;  /* 0x00000000001a7805 */ /* 0x008fc6000001ff00 */
[----:B------:R3:W-:Y:S01]  /*0bd0*/  LDGSTS.E.BYPASS.128 [R20+0x8000], desc[UR32][R32.64+0x80], !P3 ;  /* 0x0800008020147fae */ /* 0x0007e2000d901c60 */
[----:B----4-:R-:W-:-:S03]  /*0be0*/  CS2R R28, SRZ ;  /* 0x00000000001c7805 */ /* 0x010fc6000001ff00 */
[----:B------:R4:W-:Y:S04]  /*0bf0*/  LDGSTS.E.BYPASS.128 [R23+0x8000], desc[UR32][R34.64+0x80], !P4 ;  /* 0x0800008022177fae */ /* 0x0009e8000e101c60 */
[----:B------:R5:W-:Y:S01]  /*0c00*/  LDGSTS.E.BYPASS.128 [R21+0x8000], desc[UR32][R36.64+0x80], !P1 ;  /* 0x0800008024157fae */ /* 0x000be2000c901c60 */
[----:B--2---:R-:W-:-:S03]  /*0c10*/  CS2R R30, SRZ ;  /* 0x00000000001e7805 */ /* 0x004fc6000001ff00 */
[----:B------:R-:W0:Y:S01]  /*0c20*/  LDGDEPBAR ;  /* 0x00000000000079af */ /* 0x000e220000000000 */
[----:B---3--:R-:W-:-:S03]  /*0c30*/  CS2R R32, SRZ ;  /* 0x0000000000207805 */ /* 0x008fc6000001ff00 */
[----:B------:R2:W-:Y:S01]  /*0c40*/  LDGSTS.E.BYPASS.128 [R22+0xe000], desc[UR32][R46.64], P0 ;  /* 0x0e0000002e167fae */ /* 0x0005e20008101c60 */
[----:B----4-:R-:W-:-:S03]  /*0c50*/  CS2R R34, SRZ ;  /* 0x0000000000227805 */ /* 0x010fc6000001ff00 */
[----:B------:R3:W-:Y:S01]  /*0c60*/  LDGSTS.E.BYPASS.128 [R20+0xe000], desc[UR32][R48.64], P0 ;  /* 0x0e00000030147fae */ /* 0x0007e20008101c60 */
[----:B-----5:R-:W-:-:S03]  /*0c70*/  CS2R R36, SRZ ;  /* 0x0000000000247805 */ /* 0x020fc6000001ff00 */
[----:B------:R4:W-:Y:S04]  /*0c80*/  LDGSTS.E.BYPASS.128 [R23+0xe000], desc[UR32][R50.64], P0 ;  /* 0x0e00000032177fae */ /* 0x0009e80008101c60 */
[----:B------:R5:W-:Y:S01]  /*0c90*/  LDGSTS.E.BYPASS.128 [R21+0xe000], desc[UR32][R52.64], P0 ;  /* 0x0e00000034157fae */ /* 0x000be20008101c60 */
[----:B--2---:R-:W-:-:S03]  /*0ca0*/  CS2R R46, SRZ ;  /* 0x00000000002e7805 */ /* 0x004fc6000001ff00 */
[----:B------:R-:W0:Y:S01]  /*0cb0*/  LDGDEPBAR ;  /* 0x00000000000079af */ /* 0x000e220000000000 */
[----:B---3--:R-:W-:Y:S02]  /*0cc0*/  CS2R R48, SRZ ;  /* 0x0000000000307805 */ /* 0x008fe4000001ff00 */
[----:B----4-:R-:W-:Y:S02]  /*0cd0*/  CS2R R50, SRZ ;  /* 0x0000000000327805 */ /* 0x010fe4000001ff00 */
[----:B-1---5:R-:W-:-:S07]  /*0ce0*/  CS2R R52, SRZ ;  /* 0x0000000000347805 */ /* 0x022fce000001ff00 */
.L_x_0:
[----:B------:R-:W-:Y:S01]  /*0cf0*/  UIADD3 UR29, UR29, 0x1, URZ ;  /* 0x000000011d1d7890 */ /* 0x000fe2000fffe03f */
[----:B------:R-:W-:-:S04]  /*0d00*/  DEPBAR.LE SB0, 0x3 ;  /* 0x000080c00000791a */ /* 0x000fc80000000000 */
[----:B------:R-:W-:Y:S01]  /*0d10*/  UISETP.GT.AND UP1, UPT, UR29, 0x2, UPT ;  /* 0x000000021d00788c */ /* 0x000fe2000bf24270 */
[----:B------:R-:W-:Y:S01]  /*0d20*/  BAR.SYNC.DEFER_BLOCKING 0x0 ;  /* 0x0000000000007b1d */ /* 0x000fe20000010000 */
[----:B------:R-:W-:Y:S01]  /*0d30*/  LOP3.LUT R98, R108, 0x38, R2, 0xf8, !PT ;  /* 0x000000386c627812 */ /* 0x000fe200078ef802 */
[----:B------:R-:W-:Y:S01]  /*0d40*/  UIADD3 UR28, UR28, 0x1, URZ ;  /* 0x000000011c1c7890 */ /* 0x000fe2000fffe03f */
[----:B---3--:R-:W-:Y:S01]  /*0d50*/  LOP3.LUT R18, R110, R7, RZ, 0xfc, !PT ;  /* 0x000000076e127212 */ /* 0x008fe200078efcff */
[----:B------:R-:W-:Y:S01]  /*0d60*/  USEL UR29, UR29, URZ, !UP1 ;  /* 0x0000003f1d1d7287 */ /* 0x000fe2000c800000 */
[----:B------:R-:W-:Y:S01]  /*0d70*/  LOP3.LUT R95, R98, R15, RZ, 0xfc, !PT ;  /* 0x0000000f625f7212 */ /* 0x000fe200078efcff */
[----:B------:R-:W-:Y:S01]  /*0d80*/  UMOV UR17, 0x40000040 ;  /* 0x4000004000117882 */ /* 0x000fe20000000000 */
[----:B------:R-:W-:Y:S01]  /*0d90*/  UMOV UR19, 0x40000040 ;  /* 0x4000004000137882 */ /* 0x000fe20000000000 */
[----:B------:R-:W-:Y:S01]  /*0da0*/  ULEA UR30, UR29, UR25, 0xd ;  /* 0x000000191d1e7291 */ /* 0x000fe2000f8e683f */
[----:B------:R-:W-:Y:S01]  /*0db0*/  LOP3.LUT R97, R110, R109, RZ, 0xfc, !PT ;  /* 0x0000006d6e617212 */ /* 0x000fe200078efcff */
[----:B------:R-:W-:Y:S01]  /*0dc0*/  UMOV UR13, 0x40000040 ;  /* 0x40000040000d7882 */ /* 0x000fe20000000000 */
[----:B------:R-:W-:Y:S01]  /*0dd0*/  UMOV UR15, 0x40000040 ;  /* 0x40000040000f7882 */ /* 0x000fe20000000000 */
[----:B------:R-:W-:Y:S01]  /*0de0*/  UIADD3 UR4, UR30, 0xc000, URZ ;  /* 0x0000c0001e047890 */ /* 0x000fe2000fffe03f */
[C---:B------:R-:W-:Y:S01]  /*0df0*/  IMAD.SHL.U32 R94, R95.reuse, 0x2, RZ ;  /* 0x000000025f5e7824 */ /* 0x040fe200078e00ff */
[----:B------:R-:W-:Y:S01]  /*0e00*/  USHF.R.U32.HI UR5, URZ, 0x4, UR30 ;  /* 0x000000043f057899 */ /* 0x000fe2000801161e */
[C---:B------:R-:W-:Y:S01]  /*0e10*/  LOP3.LUT R96, R98.reuse, R17, RZ, 0xfc, !PT ;  /* 0x0000001162607212 */ /* 0x040fe200078efcff */
[----:B------:R-:W-:Y:S01]  /*0e20*/  USHF.R.U32.HI UR6, URZ, 0x4, UR4 ;  /* 0x000000043f067899 */ /* 0x000fe20008011604 */
[----:B------:R-:W-:Y:S01]  /*0e30*/  SHF.L.U64.HI R95, R95, 0x1, R18 ;  /* 0x000000015f5f7819 */ /* 0x000fe20000010212 */
[----:B------:R-:W-:Y:S01]  /*0e40*/  USGXT.U32 UR4, UR5, 0xe ;  /* 0x0000000e0504789a */ /* 0x000fe20008000000 */
[----:B------:R-:W-:Y:S01]  /*0e50*/  LOP3.LUT R102, R98, R13, RZ, 0xfc, !PT ;  /* 0x0000000d62667212 */ /* 0x000fe200078efcff */
[----:B------:R-:W-:Y:S01]  /*0e60*/  USGXT.U32 UR5, UR6, 0xe ;  /* 0x0000000e0605789a */ /* 0x000fe20008000000 */
[----:B------:R-:W-:Y:S01]  /*0e70*/  SHF.L.U64.HI R97, R96, 0x1, R97 ;  /* 0x0000000160617819 */ /* 0x000fe20000010261 */
[----:B------:R-:W-:Y:S01]  /*0e80*/  ULOP3.LUT UR16, UR4, 0x2000000, URZ, 0xfc, !UPT ;  /* 0x0200000004107892 */ /* 0x000fe2000f8efc3f */
[----:B------:R-:W-:Y:S01]  /*0e90*/  IADD3 R18, P1, R94, UR20, RZ ;  /* 0x000000145e127c10 */ /* 0x000fe2000ff3e0ff */
[----:B------:R-:W-:Y:S01]  /*0ea0*/  ULOP3.LUT UR18, UR5, 0x2000000, URZ, 0xfc, !UPT ;  /* 0x0200000005127892 */ /* 0x000fe2000f8efc3f */
[----:B------:R-:W-:Y:S01]  /*0eb0*/  WARPGROUP.ARRIVE ;  /* 0x00000000000079c5 */ /* 0x000fe20000000000 */
[----:B------:R-:W-:Y:S01]  /*0ec0*/  UIADD3 UR4, UR30, 0x20, URZ ;  /* 0x000000201e047890 */ /* 0x000fe2000fffe03f */
[C---:B------:R-:W-:Y:S01]  /*0ed0*/  LOP3.LUT R103, R110.reuse, R101, RZ, 0xfc, !PT ;  /* 0x000000656e677212 */ /* 0x040fe200078efcff */
[----:B------:R-:W-:Y:S01]  /*0ee0*/  UIADD3 UR5, UR30, 0xc800, URZ ;  /* 0x0000c8001e057890 */ /* 0x000fe2000fffe03f */
[----:B------:R-:W-:Y:S01]  /*0ef0*/  LOP3.LUT R89, R110, R99, RZ, 0xfc, !PT ;  /* 0x000000636e597212 */ /* 0x000fe200078efcff */
[----:B------:R-:W-:Y:S01]  /*0f00*/  USHF.R.U32.HI UR4, URZ, 0x4, UR4 ;  /* 0x000000043f047899 */ /* 0x000fe20008011604 */
[----:B------:R-:W-:Y:S01]  /*0f10*/  IMAD.SHL.U32 R96, R96, 0x2, RZ ;  /* 0x0000000260607824 */ /* 0x000fe200078e00ff */
[----:B------:R-:W-:Y:S01]  /*0f20*/  USHF.R.U32.HI UR5, URZ, 0x4, UR5 ;  /* 0x000000043f057899 */ /* 0x000fe20008011605 */
[----:B------:R-:W-:Y:S01]  /*0f30*/  HGMMA.64x64x16.F32.BF16 R56, gdesc[UR16].tnspB, R56 ;  /* 0x40e00000103879f0 */ /* 0x000fe20008701838 */
[----:B------:R-:W-:Y:S01]  /*0f40*/  USGXT.U32 UR4, UR4, 0xe ;  /* 0x0000000e0404789a */ /* 0x000fe20008000000 */
[----:B------:R-:W-:Y:S01]  /*0f50*/  LOP3.LUT R98, R98, R9, RZ, 0xfc, !PT ;  /* 0x0000000962627212 */ /* 0x000fe200078efcff */
[----:B------:R-:W-:Y:S01]  /*0f60*/  USGXT.U32 UR5, UR5, 0xe ;  /* 0x0000000e0505789a */ /* 0x000fe20008000000 */
[----:B------:R-:W-:Y:S01]  /*0f70*/  IADD3.X R19, R95, UR21, RZ, P1, !PT ;  /* 0x000000155f137c10 */ /* 0x000fe20008ffe4ff */
[----:B------:R-:W-:Y:S01]  /*0f80*/  ULOP3.LUT UR12, UR4, 0x2000000, URZ, 0xfc, !UPT ;  /* 0x02000000040c7892 */ /* 0x000fe2000f8efc3f */
[----:B------:R-:W-:Y:S01]  /*0f90*/  SHF.L.U64.HI R103, R102, 0x1, R103 ;  /* 0x0000000166677819 */ /* 0x000fe20000010267 */
[----:B------:R-:W-:Y:S01]  /*0fa0*/  ULOP3.LUT UR14, UR5, 0x2000000, URZ, 0xfc, !UPT ;  /* 0x02000000050e7892 */ /* 0x000fe2000f8efc3f */
[----:B------:R-:W-:Y:S01]  /*0fb0*/  SHF.L.U64.HI R100, R98, 0x1, R89 ;  /* 0x0000000162647819 */ /* 0x000fe20000010259 */
[----:B------:R-:W-:Y:S01]  /*0fc0*/  UIADD3 UR4, UR30, 0x40, URZ ;  /* 0x000000401e047890 */ /* 0x000fe2000fffe03f */
[----:B------:R-:W-:Y:S01]  /*0fd0*/  IMAD.SHL.U32 R102, R102, 0x2, RZ ;  /* 0x0000000266667824 */ /* 0x000fe200078e00ff */
[----:B------:R-:W-:Y:S01]  /*0fe0*/  UIADD3 UR5, UR30, 0xd000, URZ ;  /* 0x0000d0001e057890 */ /* 0x000fe2000fffe03f */
[----:B------:R-:W-:Y:S01]  /*0ff0*/  IADD3 R88, P1, R96, UR20, RZ ;  /* 0x0000001460587c10 */ /* 0x000fe2000ff3e0ff */
[----:B------:R-:W-:Y:S01]  /*1000*/  USHF.R.U32.HI UR4, URZ, 0x4, UR4 ;  /* 0x000000043f047899 */ /* 0x000fe20008011604 */
[----:B------:R-:W-:Y:S01]  /*1010*/  IMAD.SHL.U32 R98, R98, 0x2, RZ ;  /* 0x0000000262627824 */ /* 0x000fe200078e00ff */
[----:B------:R-:W-:Y:S01]  /*1020*/  USHF.R.U32.HI UR5, URZ, 0x4, UR5 ;  /* 0x000000043f057899 */ /* 0x000fe20008011605 */
[C---:B------:R-:W-:Y:S01]  /*1030*/  IADD3.X R89, R97.reuse, UR21, RZ, P1, !PT ;  /* 0x0000001561597c10 */ /* 0x040fe20008ffe4ff */
[----:B------:R-:W-:Y:S01]  /*1040*/  USGXT.U32 UR4, UR4, 0xe ;  /* 0x0000000e0404789a */ /* 0x000fe20008000000 */
[--C-:B------:R-:W-:Y:S01]  /*1050*/  LOP3.LUT R117, R108, 0x10, R3.reuse, 0xfe, !PT ;  /* 0x000000106c757812 */ /* 0x100fe200078efe03 */
[----:B------:R-:W-:Y:S01]  /*1060*/  USGXT.U32 UR5, UR5, 0xe ;  /* 0x0000000e0505789a */ /* 0x000fe20008000000 */
[----:B------:R-:W-:Y:S01]  /*1070*/  IADD3 R90, P1, R98, UR20, RZ ;  /* 0x00000014625a7c10 */ /* 0x000fe2000ff3e0ff */
[----:B------:R-:W-:Y:S01]  /*1080*/  ULOP3.LUT UR8, UR4, 0x2000000, URZ, 0xfc, !UPT ;  /* 0x0200000004087892 */ /* 0x000fe2000f8efc3f */
[--C-:B------:R-:W-:Y:S01]  /*1090*/  LOP3.LUT R115, R108, 0x20, R3.reuse, 0xfe, !PT ;  /* 0x000000206c737812 */ /* 0x100fe200078efe03 */
[----:B------:R-:W-:Y:S01]  /*10a0*/  ULOP3.LUT UR10, UR5, 0x2000000, URZ, 0xfc, !UPT ;  /* 0x02000000050a7892 */ /* 0x000fe2000f8efc3f */
[----:B------:R-:W-:Y:S01]  /*10b0*/  IADD3.X R91, R100, UR21, RZ, P1, !PT ;  /* 0x00000015645b7c10 */ /* 0x000fe20008ffe4ff */
[----:B------:R-:W-:Y:S01]  /*10c0*/  UMOV UR9, 0x40000040 ;  /* 0x4000004000097882 */ /* 0x000fe20000000000 */
[----:B------:R-:W-:Y:S01]  /*10d0*/  UMOV UR11, 0x40000040 ;  /* 0x40000040000b7882 */ /* 0x000fe20000000000 */
[----:B------:R-:W-:Y:S01]  /*10e0*/  UIADD3 UR5, UR30, 0x60, URZ ;  /* 0x000000601e057890 */ /* 0x000fe2000fffe03f */
[----:B------:R-:W-:Y:S01]  /*10f0*/  IADD3 R96, P1, R96, UR22, RZ ;  /* 0x0000001660607c10 */ /* 0x000fe2000ff3e0ff */
[----:B------:R-:W-:Y:S01]  /*1100*/  UIADD3 UR6, UR30, 0xd800, URZ ;  /* 0x0000d8001e067890 */ /* 0x000fe2000fffe03f */
[----:B------:R-:W-:Y:S01]  /*1110*/  LOP3.LUT R105, R108, 0x30, R3, 0xfe, !PT ;  /* 0x000000306c697812 */ /* 0x000fe200078efe03 */
[----:B------:R-:W-:Y:S01]  /*1120*/  UIADD3 UR4, UR30, 0x6000, URZ ;  /* 0x000060001e047890 */ /* 0x000fe2000fffe03f */
[----:B------:R-:W-:Y:S01]  /*1130*/  IADD3.X R97, R97, UR23, RZ, P1, !PT ;  /* 0x0000001761617c10 */ /* 0x000fe20008ffe4ff */
[----:B------:R-:W-:Y:S01]  /*1140*/  USHF.R.U32.HI UR5, URZ, 0x4, UR5 ;  /* 0x000000043f057899 */ /* 0x000fe20008011605 */
[----:B------:R-:W-:Y:S01]  /*1150*/  LEA R104, P4, R105, R10, 0x8 ;  /* 0x0000000a69687211 */ /* 0x000fe200078840ff */
[----:B------:R-:W-:-:S02]  /*1160*/  USHF.R.U32.HI UR6, URZ, 0x4, UR6 ;  /* 0x000000043f067899 */ /* 0x000fc40008011606 */
[----:B------:R-:W-:Y:S01]  /*1170*/  USHF.R.U32.HI UR7, URZ, 0x4, UR4 ;  /* 0x000000043f077899 */ /* 0x000fe20008011604 */
[----:B------:R-:W-:Y:S01]  /*1180*/  LEA.HI.X R105, R105, R11, R110, 0x8, P4 ;  /* 0x0000000b69697211 */ /* 0x000fe200020f446e */
[----:B------:R-:W-:Y:S02]  /*1190*/  USGXT.U32 UR4, UR5, 0xe ;  /* 0x0000000e0504789a */ /* 0x000fe40008000000 */
[----:B------:R-:W-:Y:S02]  /*11a0*/  USGXT.U32 UR5, UR6, 0xe ;  /* 0x0000000e0605789a */ /* 0x000fe40008000000 */
[----:B------:R-:W-:Y:S02]  /*11b0*/  USGXT.U32 UR6, UR7, 0xe ;  /* 0x0000000e0706789a */ /* 0x000fe40008000000 */
[----:B------:R-:W-:Y:S02]  /*11c0*/  ULOP3.LUT UR4, UR4, 0x2000000, URZ, 0xfc, !UPT ;  /* 0x0200000004047892 */ /* 0x000fe4000f8efc3f */
[----:B------:R-:W-:Y:S01]  /*11d0*/  ULOP3.LUT UR18, UR6, 0x2000000, URZ, 0xfc, !UPT ;  /* 0x0200000006127892 */ /* 0x000fe2000f8efc3f */
[----:B------:R-:W-:Y:S01]  /*11e0*/  UMOV UR7, 0x40000040 ;  /* 0x4000004000077882 */ /* 0x000fe20000000000 */
[----:B------:R-:W-:Y:S01]  /*11f0*/  UMOV UR19, 0x40000040 ;  /* 0x4000004000137882 */ /* 0x000fe20000000000 */
[----:B------:R-:W-:-:S04]  /*1200*/  UISETP.GT.AND UP1, UPT, UR28, 0x2, UPT ;  /* 0x000000021c00788c */ /* 0x000fc8000bf24270 */
[----:B------:R-:W-:Y:S01]  /*1210*/  USEL UR28, UR28, URZ, !UP1 ;  /* 0x0000003f1c1c7287 */ /* 0x000fe2000c800000 */
[----:B------:R-:W-:Y:S01]  /*1220*/  HGMMA.64x64x16.F32.BF16 R56, gdesc[UR12].tnspB, R56 ;  /* 0x40e000000c3879f0 */ /* 0x000fe20008701838 */
[----:B------:R-:W-:-:S03]  /*1230*/  UMOV UR15, 0x40000040 ;  /* 0x40000040000f7882 */ /* 0x000fc60000000000 */
[----:B------:R-:W-:Y:S01]  /*1240*/  HGMMA.64x64x16.F32.BF16 R56, gdesc[UR8].tnspB, R56 ;  /* 0x40e00000083879f0 */ /* 0x000fe20008701838 */
[----:B------:R-:W-:Y:S01]  /*1250*/  ULOP3.LUT UR10, UR5, 0x2000000, URZ, 0xfc, !UPT ;  /* 0x02000000050a7892 */ /* 0x000fe2000f8efc3f */
[----:B------:R-:W-:Y:S02]  /*1260*/  UMOV UR11, 0x40000040 ;  /* 0x40000040000b7882 */ /* 0x000fe40000000000 */
[----:B------:R-:W-:-:S04]  /*1270*/  UMOV UR5, 0x40000040 ;  /* 0x4000004000057882 */ /* 0x000fc80000000000 */
[----:B------:R-:W-:Y:S02]  /*1280*/  UMOV UR6, UR10 ;  /* 0x0000000a00067c82 */ /* 0x000fe40008000000 */
[----:B------:R-:W-:Y:S01]  /*1290*/  HGMMA.64x64x16.F32.BF16 R56, gdesc[UR4].tnspB, R56, gsb0 ;  /* 0x40e00000043879f0 */ /* 0x000fe20008001838 */
[----:B------:R-:W-:Y:S01]  /*12a0*/  WARPGROUP.ARRIVE ;  /* 0x00000000000079c5 */ /* 0x000fe20000000000 */
[----:B------:R-:W-:Y:S01]  /*12b0*/  UIADD3 UR6, UR30, 0x6020, URZ ;  /* 0x000060201e067890 */ /* 0x000fe2000fffe03f */
[----:B------:R-:W-:-:S03]  /*12c0*/  UMOV UR7, 0x40000040 ;  /* 0x4000004000077882 */ /* 0x000fc60000000000 */
[----:B------:R-:W-:Y:S01]  /*12d0*/  USHF.R.U32.HI UR6, URZ, 0x4, UR6 ;  /* 0x000000043f067899 */ /* 0x000fe20008011606 */
[----:B------:R-:W-:Y:S03]  /*12e0*/  HGMMA.64x64x16.F32.BF16 R24, gdesc[UR16], R24 ;  /* 0x00e00000101879f0 */ /* 0x000fe60008701818 */
[----:B------:R-:W-:-:S04]  /*12f0*/  USGXT.U32 UR6, UR6, 0xe ;  /* 0x0000000e0606789a */ /* 0x000fc80008000000 */
[----:B------:R-:W-:Y:S02]  /*1300*/  ULOP3.LUT UR14, UR6, 0x2000000, URZ, 0xfc, !UPT ;  /* 0x02000000060e7892 */ /* 0x000fe4000f8efc3f */
[----:B------:R-:W-:Y:S02]  /*1310*/  UIADD3 UR6, UR30, 0x6040, URZ ;  /* 0x000060401e067890 */ /* 0x000fe4000fffe03f */
[----:B------:R-:W-:Y:S02]  /*1320*/  UIADD3 UR30, UR30, 0x6060, URZ ;  /* 0x000060601e1e7890 */ /* 0x000fe4000fffe03f */
[----:B------:R-:W-:-:S04]  /*1330*/  USHF.R.U32.HI UR6, URZ, 0x4, UR6 ;  /* 0x000000043f067899 */ /* 0x000fc80008011606 */
[----:B------:R-:W-:-:S04]  /*1340*/  USGXT.U32 UR6, UR6, 0xe ;  /* 0x0000000e0606789a */ /* 0x000fc80008000000 */
[----:B------:R-:W-:Y:S02]  /*1350*/  ULOP3.LUT UR10, UR6, 0x2000000, URZ, 0xfc, !UPT ;  /* 0x02000000060a7892 */ /* 0x000fe4000f8efc3f */
[----:B------:R-:W-:-:S04]  /*1360*/  USHF.R.U32.HI UR6, URZ, 0x4, UR30 ;  /* 0x000000043f067899 */ /* 0x000fc8000801161e */
[----:B------:R-:W-:-:S04]  /*1370*/  USGXT.U32 UR6, UR6, 0xe ;  /* 0x0000000e0606789a */ /* 0x000fc80008000000 */
[----:B------:R-:W-:Y:S01]  /*1380*/  ULOP3.LUT UR6, UR6, 0x2000000, URZ, 0xfc, !UPT ;  /* 0x0200000006067892 */ /* 0x000fe2000f8efc3f */
[----:B------:R-:W-:Y:S04]  /*1390*/  HGMMA.64x64x16.F32.BF16 R24, gdesc[UR12], R24 ;  /* 0x00e000000c1879f0 */ /* 0x000fe80008701818 */
[----:B------:R-:W-:Y:S04]  /*13a0*/  HGMMA.64x64x16.F32.BF16 R24, gdesc[UR8], R24 ;  /* 0x00e00000081879f0 */ /* 0x000fe80008701818 */
[----:B------:R-:W-:Y:S01]  /*13b0*/  HGMMA.64x64x16.F32.BF16 R24, gdesc[UR4], R24, gsb0 ;  /* 0x00e00000041879f0 */ /* 0x000fe20008001818 */
[----:B------:R-:W-:-:S06]  /*13c0*/  ULEA UR4, UR28, UR25, 0xd ;  /* 0x000000191c047291 */ /* 0x000fcc000f8e683f */
[----:B------:R-:W-:Y:S02]  /*13d0*/  LEA R93, R8, UR4, 0x1 ;  /* 0x00000004085d7c11 */ /* 0x000fe4000f8e08ff */
[----:B------:R-:W-:Y:S02]  /*13e0*/  LEA R107, R12, UR4, 0x1 ;  /* 0x000000040c6b7c11 */ /* 0x000fe4000f8e08ff */
[----:B------:R-:W-:Y:S02]  /*13f0*/  LEA R111, R14, UR4, 0x1 ;  /* 0x000000040e6f7c11 */ /* 0x000fe4000f8e08ff */
[----:B------:R-:W-:Y:S01]  /*1400*/  LEA R113, R16, UR4, 0x1 ;  /* 0x0000000410717c11 */ /* 0x000fe2000f8e08ff */
[----:B------:R-:W-:Y:S02]  /*1410*/  WARPGROUP.DEPBAR.LE gsb0, 0x2 ;  /* 0x00008000000079c5 */ /* 0x000fe40000010200 */
[----:B------:R-:W-:Y:S06]  /*1420*/  BAR.SYNC.DEFER_BLOCKING 0x0 ;  /* 0x0000000000007b1d */ /* 0x000fec0000010000 */
[----:B------:R-:W-:Y:S01]  /*1430*/  @!PT LDS RZ, [RZ] ;  /* 0x00000000fffff984 */ /* 0x000fe20000000800 */
[----:B------:R-:W-:Y:S01]  /*1440*/  @!PT LDS RZ, [RZ] ;  /* 0x00000000fffff984 */ /* 0x000fe20000000800 */
[----:B------:R-:W-:Y:S01]  /*1450*/  @!PT LDS RZ, [RZ] ;  /* 0x00000000fffff984 */ /* 0x000fe20000000800 */
[----:B------:R1:W-:Y:S04]  /*1460*/  LDGSTS.E.BYPASS.128 [R93], desc[UR32][R18.64], !PT ;  /* 0x00000000125d7fae */ /* 0x0003e8000f901c60 */
[----:B------:R2:W-:Y:S01]  /*1470*/  LDGSTS.E.BYPASS.128 [R107], desc[UR32][R88.64], !PT ;  /* 0x00000000586b7fae */ /* 0x0005e2000f901c60 */
[----:B-1----:R-:W-:-:S02]  /*1480*/  IADD3 R18, P2, R102, UR20, RZ ;  /* 0x0000001466127c10 */ /* 0x002fc4000ff5e0ff */
[----:B------:R-:W-:Y:S02]  /*1490*/  IADD3 R102, P3, R102, UR22, RZ ;  /* 0x0000001666667c10 */ /* 0x000fe4000ff7e0ff */
[----:B------:R-:W-:Y:S02]  /*14a0*/  IADD3.X R19, R103, UR21, RZ, P2, !PT ;  /* 0x0000001567137c10 */ /* 0x000fe400097fe4ff */
[----:B------:R-:W-:Y:S02]  /*14b0*/  IADD3 R94, P2, R94, UR22, RZ ;  /* 0x000000165e5e7c10 */ /* 0x000fe4000ff5e0ff */
[----:B--2---:R-:W-:Y:S01]  /*14c0*/  LOP3.LUT R89, R108, R3, RZ, 0xfc, !PT ;  /* 0x000000036c597212 */ /* 0x004fe200078efcff */
[----:B------:R1:W-:Y:S01]  /*14d0*/  LDGSTS.E.BYPASS.128 [R111], desc[UR32][R18.64], !PT ;  /* 0x00000000126f7fae */ /* 0x0003e2000f901c60 */
[----:B------:R-:W-:Y:S01]  /*14e0*/  IADD3.X R95, R95, UR23, RZ, P2, !PT ;  /* 0x000000175f5f7c10 */ /* 0x000fe200097fe4ff */
[----:B------:R-:W-:Y:S01]  /*14f0*/  IMAD.MOV.U32 R108, RZ, RZ, 0xc0 ;  /* 0x000000c0ff6c7424 */ /* 0x000fe200078e00ff */
[----:B------:R-:W-:Y:S01]  /*1500*/  LEA R88, P2, R89, R10, 0x8 ;  /* 0x0000000a59587211 */ /* 0x000fe200078440ff */
[----:B------:R2:W-:Y:S01]  /*1510*/  LDGSTS.E.BYPASS.128 [R113], desc[UR32][R90.64], !PT ;  /* 0x000000005a717fae */ /* 0x0005e2000f901c60 */
[----:B------:R-:W-:-:S02]  /*1520*/  IADD3.X R103, R103, UR23, RZ, P3, !PT ;  /* 0x0000001767677c10 */ /* 0x000fc40009ffe4ff */
[----:B------:R-:W-:Y:S01]  /*1530*/  LEA.HI.X R89, R89, R11, R110, 0x8, P2 ;  /* 0x0000000b59597211 */ /* 0x000fe200010f446e */
[----:B------:R-:W0:Y:S01]  /*1540*/  LDGDEPBAR ;  /* 0x00000000000079af */ /* 0x000e220000000000 */
[----:B-1----:R-:W-:-:S03]  /*1550*/  IADD3 R18, P1, R98, UR22, RZ ;  /* 0x0000001662127c10 */ /* 0x002fc6000ff3e0ff */
[----:B------:R1:W-:Y:S01]  /*1560*/  LDGSTS.E.BYPASS.128 [R93+0x6000], desc[UR32][R94.64], !PT ;  /* 0x060000005e5d7fae */ /* 0x0003e2000f901c60 */
[----:B------:R-:W-:-:S03]  /*1570*/  IADD3.X R19, R100, UR23, RZ, P1, !PT ;  /* 0x0000001764137c10 */ /* 0x000fc60008ffe4ff */
[----:B------:R3:W-:Y:S01]  /*1580*/  LDGSTS.E.BYPASS.128 [R107+0x6000], desc[UR32][R96.64], !PT ;  /* 0x06000000606b7fae */ /* 0x0007e2000f901c60 */
[----:B--2---:R-:W-:-:S03]  /*1590*/  LEA R90, P1, R117, R10, 0x8 ;  /* 0x0000000a755a7211 */ /* 0x004fc600078240ff */
[----:B------:R3:W-:Y:S01]  /*15a0*/  LDGSTS.E.BYPASS.128 [R111+0x6000], desc[UR32][R102.64], !PT ;  /* 0x06000000666f7fae */ /* 0x0007e2000f901c60 */
[-CC-:B------:R-:W-:Y:S02]  /*15b0*/  LEA.HI.X R91, R117, R11.reuse, R110.reuse, 0x8, P1 ;  /* 0x0000000b755b7211 */ /* 0x180fe400008f446e */
[----:B------:R-:W-:Y:S01]  /*15c0*/  PLOP3.LUT P1, PT, PT, PT, UP0, 0x80, 0x0 ;  /* 0x000000000000781c */ /* 0x000fe20003f2f008 */
[----:B------:R3:W-:Y:S01]  /*15d0*/  LDGSTS.E.BYPASS.128 [R113+0x6000], desc[UR32][R18.64], !PT ;  /* 0x0600000012717fae */ /* 0x0007e2000f901c60 */
[C---:B-1----:R-:W-:Y:S01]  /*15e0*/  LEA R94, P3, R115.reuse, R10, 0x8 ;  /* 0x0000000a735e7211 */ /* 0x042fe200078640ff */
[----:B------:R-:W-:Y:S02]  /*15f0*/  UPLOP3.LUT UP0, UPT, UPT, UPT, UPT, 0x40, 0x0 ;  /* 0x000000000000789c */ /* 0x000fe40003f0e870 */
[----:B------:R-:W0:Y:S01]  /*1600*/  LDGDEPBAR ;  /* 0x00000000000079af */ /* 0x000e220000000000 */
[----:B------:R-:W-:-:S03]  /*1610*/  LEA.HI.X R95, R115, R11, R110, 0x8, P3 ;  /* 0x0000000b735f7211 */ /* 0x000fc600018f446e */
[----:B------:R3:W-:Y:S04]  /*1620*/  LDGSTS.E.BYPASS.128 [R93+0xc000], desc[UR32][R88.64], !PT ;  /* 0x0c000000585d7fae */ /* 0x0007e8000f901c60 */
[----:B------:R3:W-:Y:S04]  /*1630*/  LDGSTS.E.BYPASS.128 [R107+0xc000], desc[UR32][R90.64], !PT ;  /* 0x0c0000005a6b7fae */ /* 0x0007e8000f901c60 */
[----:B------:R3:W-:Y:S04]  /*1640*/  LDGSTS.E.BYPASS.128 [R111+0xc000], desc[UR32][R94.64], !PT ;  /* 0x0c0000005e6f7fae */ /* 0x0007e8000f901c60 */
[----:B------:R3:W-:Y:S04]  /*1650*/  LDGSTS.E.BYPASS.128 [R113+0xc000], desc[UR32][R104.64], !PT ;  /* 0x0c00000068717fae */ /* 0x0007e8000f901c60 */
[----:B------:R-:W0:Y:S01]  /*1660*/  LDGDEPBAR ;  /* 0x00000000000079af */ /* 0x000e220000000000 */
[----:B------:R-:W-:Y:S05]  /*1670*/  @P1 BRA `(.L_x_0) ;  /* 0xfffffff4009c1947 */ /* 0x000fea000383ffff */
[--C-:B------:R-:W-:Y:S01]  /*1680*/  SHF.R.U32.HI R8, RZ, 0x2, R0.reuse ;  /* 0x00000002ff087819 */ /* 0x100fe20000011600 */
[----:B---3--:R-:W-:Y:S01]  /*1690*/  IMAD.SHL.U32 R88, R0, 0x2, RZ ;  /* 0x0000000200587824 */ /* 0x008fe200078e00ff */
[----:B------:R-:W-:Y:S02]  /*16a0*/  WARPGROUP.DEPBAR.LE gsb0, 0x0 ;  /* 0x00008000000079c5 */ /* 0x000fe40000010000 */
[----:B------:R-:W-:Y:S01]  /*16b0*/  SHF.R.U32.HI R3, RZ, 0x1, R0 ;  /* 0x00000001ff037819 */ /* 0x000fe20000011600 */
[----:B------:R-:W-:-:S04]  /*16c0*/  DEPBAR.LE SB0, 0x0 ;  /* 0x000080000000791a */ /* 0x000fc80000000000 */
[----:B------:R-:W-:Y:S01]  /*16d0*/  SGXT.U32 R8, R8, 0x3 ;  /* 0x000000030808781a */ /* 0x000fe20000000000 */
[----:B------:R-:W-:Y:S01]  /*16e0*/  ULDC.64 UR4, c[0x0][0x230] ;  /* 0x00008c0000047ab9 */ /* 0x000fe20000000a00 */
[----:B------:R-:W-:Y:S01]  /*16f0*/  LOP3.LUT R88, R88, 0x6, RZ, 0xc0, !PT ;  /* 0x0000000658587812 */ /* 0x000fe200078ec0ff */
[----:B------:R-:W-:Y:S01]  /*1700*/  UIMAD.WIDE UR4, UR26, 0x4, UR4 ;  /* 0x000000041a0478a5 */ /* 0x000fe2000f8e0204 */
[----:B------:R-:W-:Y:S01]  /*1710*/  LOP3.LUT R89, R8, 0x30, R3, 0xf8, !PT ;  /* 0x0000003008597812 */ /* 0x000fe200078ef803 */
[----:B------:R-:W-:Y:S01]  /*1720*/  IMAD.MOV.U32 R8, RZ, RZ, RZ ;  /* 0x000000ffff087224 */ /* 0x000fe200078e00ff */
[----:B------:R-:W-:Y:S01]  /*1730*/  LOP3.LUT R18, R88, UR34, RZ, 0xfc, !PT ;  /* 0x0000002258127c12 */ /* 0x000fe2000f8efcff */
[----:B------:R-:W-:Y:S01]  /*1740*/  IMAD.MOV.U32 R115, RZ, RZ, RZ ;  /* 0x000000ffff737224 */ /* 0x000fe200078e00ff */
[----:B------:R-:W-:Y:S02]  /*1750*/  LOP3.LUT R10, R89, UR34, RZ, 0xfc, !PT ;  /* 0x00000022590a7c12 */ /* 0x000fe4000f8efcff */
[----:B------:R-:W-:Y:S01]  /*1760*/  IADD3 R117, P5, R92, R15, RZ ;  /* 0x0000000f5c757210 */ /* 0x000fe20007fbe0ff */
[----:B------:R-:W-:Y:S01]  /*1770*/  IMAD.U32 R108, RZ, RZ, UR34 ;  /* 0x00000022ff6c7e24 */ /* 0x000fe2000f8e00ff */
[----:B------:R-:W-:Y:S01]  /*1780*/  ISETP.GE.AND P4, PT, R18, UR36, PT ;  /* 0x0000002412007c0c */ /* 0x000fe2000bf86270 */
[----:B------:R-:W-:Y:S01]  /*1790*/  IMAD.U32 R113, RZ, RZ, UR34 ;  /* 0x00000022ff717e24 */ /* 0x000fe2000f8e00ff */
[----:B------:R-:W-:Y:S01]  /*17a0*/  ISETP.GE.AND P1, PT, R10, UR36, PT ;  /* 0x000000240a007c0c */ /* 0x000fe2000bf26270 */
[----:B------:R-:W-:Y:S01]  /*17b0*/  IMAD.U32 R105, RZ, RZ, UR34 ;  /* 0x00000022ff697e24 */ /* 0x000fe2000f8e00ff */
[----:B------:R-:W-:Y:S01]  /*17c0*/  LEA R18, P3, R18, UR4, 0x7 ;  /* 0x0000000412127c11 */ /* 0x000fe2000f8638ff */
[----:B------:R-:W-:Y:S01]  /*17d0*/  IMAD.U32 R107, RZ, RZ, UR34 ;  /* 0x00000022ff6b7e24 */ /* 0x000fe2000f8e00ff */
[----:B------:R-:W-:Y:S01]  /*17e0*/  LEA R10, P2, R10, UR4, 0x7 ;  /* 0x000000040a0a7c11 */ /* 0x000fe2000f8438ff */
[----:B------:R-:W-:Y:S01]  /*17f0*/  IMAD.U32 R15, RZ, RZ, UR34 ;  /* 0x00000022ff0f7e24 */ /* 0x000fe2000f8e00ff */
[----:B------:R-:W-:Y:S01]  /*1800*/  IADD3.X R122, R7, UR35, RZ, P5, !PT ;  /* 0x00000023077a7c10 */ /* 0x000fe2000affe4ff */
[----:B------:R-:W-:Y:S01]  /*1810*/  IMAD.X R19, RZ, RZ, UR5, P3 ;  /* 0x00000005ff137e24 */ /* 0x000fe200098e06ff */
[----:B------:R-:W-:Y:S01]  /*1820*/  BAR.SYNC.DEFER_BLOCKING 0x0 ;  /* 0x0000000000007b1d */ /* 0x000fe20000010000 */
[----:B------:R-:W-:Y:S01]  /*1830*/  IMAD.X R11, RZ, RZ, UR5, P2 ;  /* 0x00000005ff0b7e24 */ /* 0x000fe200090e06ff */
[----:B------:R-:W-:Y:S01]  /*1840*/  P2R R120, PR, RZ, 0x10 ;  /* 0x00000010ff787803 */ /* 0x000fe20000000000 */
[----:B------:R-:W-:Y:S01]  /*1850*/  IMAD.U32 R111, RZ, RZ, UR34 ;  /* 0x00000022ff6f7e24 */ /* 0x000fe2000f8e00ff */
[----:B------:R-:W-:-:S02]  /*1860*/  USHF.L.U32 UR8, UR24, 0x1, URZ ;  /* 0x0000000118087899 */ /* 0x000fc4000800063f */
[----:B------:R-:W-:Y:S01]  /*1870*/  ULDC.64 UR6, c[0x0][0x220] ;  /* 0x0000880000067ab9 */ /* 0x000fe20000000a00 */
[----:B------:R1:W2:Y:S04]  /*1880*/  @!P4 LDG.E R115, desc[UR32][R18.64] ;  /* 0x000000201273c981 */ /* 0x0002a8000c1e1900 */
[----:B------:R3:W2:Y:S01]  /*1890*/  @!P1 LDG.E R8, desc[UR32][R10.64] ;  /* 0x000000200a089981 */ /* 0x0006a2000c1e1900 */
[----:B------:R-:W-:Y:S01]  /*18a0*/  ISETP.LT.U32.AND P5, PT, R106, UR36, PT ;  /* 0x000000246a007c0c */ /* 0x000fe2000bfa1070 */
[----:B------:R-:W-:Y:S01]  /*18b0*/  USHF.L.U64.HI UR27, UR24, 0x1, UR27 ;  /* 0x00000001181b7899 */ /* 0x000fe2000801021b */
[----:B------:R-:W-:Y:S01]  /*18c0*/  LOP3.LUT R112, R88, 0x1, R15, 0xfe, !PT ;  /* 0x0000000158707812 */ /* 0x000fe200078efe0f */
[----:B------:R-:W-:Y:S01]  /*18d0*/  IMAD.U32 R15, RZ, RZ, UR34 ;  /* 0x00000022ff0f7e24 */ /* 0x000fe2000f8e00ff */
[----:B------:R-:W-:Y:S01]  /*18e0*/  P2R R118, PR, RZ, 0x2 ;  /* 0x00000002ff767803 */ /* 0x000fe20000000000 */
[----:B-1----:R-:W-:Y:S01]  /*18f0*/  IMAD.U32 R19, RZ, RZ, UR34 ;  /* 0x00000022ff137e24 */ /* 0x002fe2000f8e00ff */
[----:B------:R-:W-:Y:S01]  /*1900*/  ISETP.LT.AND.EX P1, PT, RZ, UR31, P0, P5 ;  /* 0x0000001fff007c0c */ /* 0x000fe20008721350 */
[----:B------:R-:W-:Y:S01]  /*1910*/  UIADD3 UR6, UP0, UR8, UR6, URZ ;  /* 0x0000000608067290 */ /* 0x000fe2000ff1e03f */
[C---:B------:R-:W-:Y:S01]  /*1920*/  ISETP.GE.AND P5, PT, R112.reuse, UR36, PT ;  /* 0x0000002470007c0c */ /* 0x040fe2000bfa6270 */
[----:B---3--:R-:W-:Y:S01]  /*1930*/  IMAD.U32 R11, RZ, RZ, UR34 ;  /* 0x00000022ff0b7e24 */ /* 0x008fe2000f8e00ff */
[----:B------:R-:W-:Y:S01]  /*1940*/  LEA R102, P2, R112, UR4, 0x7 ;  /* 0x0000000470667c11 */ /* 0x000fe2000f8438ff */
[----:B------:R-:W-:Y:S01]  /*1950*/  IMAD.MOV.U32 R112, RZ, RZ, RZ ;  /* 0x000000ffff707224 */ /* 0x000fe200078e00ff */
[----:B------:R-:W-:Y:S01]  /*1960*/  IADD3 R100, P4, R92, R17, RZ ;  /* 0x000000115c647210 */ /* 0x000fe20007f9e0ff */
[----:B------:R-:W-:Y:S01]  /*1970*/  IMAD.U32 R17, RZ, RZ, UR34 ;  /* 0x00000022ff117e24 */ /* 0x000fe2000f8e00ff */
[----:B------:R-:W-:Y:S01]  /*1980*/  LOP3.LUT R108, R108, 0x8, R89, 0xfe, !PT ;  /* 0x000000086c6c7812 */ /* 0x000fe200078efe59 */
[----:B------:R-:W-:Y:S01]  /*1990*/  IMAD.X R103, RZ, RZ, UR5, P2 ;  /* 0x00000005ff677e24 */ /* 0x000fe200090e06ff */
[----:B------:R-:W-:Y:S01]  /*19a0*/  LOP3.LUT R113, R113, 0x8, R88, 0xfe, !PT ;  /* 0x0000000871717812 */ /* 0x000fe200078efe58 */
[----:B------:R-:W-:Y:S01]  /*19b0*/  UIADD3.X UR7, UR27, UR7, URZ, UP0, !UPT ;  /* 0x000000071b077290 */ /* 0x000fe200087fe43f */
[----:B------:R-:W-:-:S02]  /*19c0*/  LEA R52, P2, R108, UR4, 0x7 ;  /* 0x000000046c347c11 */ /* 0x000fc4000f8438ff */
[--C-:B------:R-:W-:Y:S01]  /*19d0*/  LOP3.LUT R116, R17, 0x9, R88.reuse, 0xfe, !PT ;  /* 0x0000000911747812 */ /* 0x100fe200078efe58 */
[----:B------:R-:W3:Y:S01]  /*19e0*/  @!P5 LDG.E R112, desc[UR32][R102.64] ;  /* 0x000000206670d981 */ /* 0x000ee2000c1e1900 */
[--C-:B------:R-:W-:Y:S01]  /*19f0*/  LOP3.LUT R105, R105, 0x10, R88.reuse, 0xfe, !PT ;  /* 0x0000001069697812 */ /* 0x100fe200078efe58 */
[----:B------:R-:W-:Y:S01]  /*1a00*/  IMAD.X R53, RZ, RZ, UR5, P2 ;  /* 0x00000005ff357e24 */ /* 0x000fe200090e06ff */
[----:B------:R-:W-:Y:S02]  /*1a10*/  LEA R94, P2, R116, UR4, 0x7 ;  /* 0x00000004745e7c11 */ /* 0x000fe4000f8438ff */
[--C-:B------:R-:W-:Y:S02]  /*1a20*/  LOP3.LUT R104, R11, 0x11, R88.reuse, 0xfe, !PT ;  /* 0x000000110b687812 */ /* 0x100fe400078efe58 */
[----:B------:R-:W-:Y:S01]  /*1a30*/  LOP3.LUT R107, R107, 0x18, R88, 0xfe, !PT ;  /* 0x000000186b6b7812 */ /* 0x000fe200078efe58 */
[----:B------:R-:W-:Y:S01]  /*1a40*/  IMAD.X R95, RZ, RZ, UR5, P2 ;  /* 0x00000005ff5f7e24 */ /* 0x000fe200090e06ff */
[----:B------:R-:W-:-:S02]  /*1a50*/  LEA R18, P2, R104, UR4, 0x7 ;  /* 0x0000000468127c11 */ /* 0x000fc4000f8438ff */
[--C-:B------:R-:W-:Y:S02]  /*1a60*/  LOP3.LUT R110, R19, 0x19, R88.reuse, 0xfe, !PT ;  /* 0x00000019136e7812 */ /* 0x100fe400078efe58 */
[--C-:B------:R-:W-:Y:S01]  /*1a70*/  LOP3.LUT R111, R111, 0x20, R88.reuse, 0xfe, !PT ;  /* 0x000000206f6f7812 */ /* 0x100fe200078efe58 */
[----:B------:R-:W-:Y:S01]  /*1a80*/  IMAD.X R19, RZ, RZ, UR5, P2 ;  /* 0x00000005ff137e24 */ /* 0x000fe200090e06ff */
[----:B------:R-:W-:Y:S02]  /*1a90*/  LEA R14, P2, R110, UR4, 0x7 ;  /* 0x000000046e0e7c11 */ /* 0x000fe4000f8438ff */
[----:B------:R-:W-:Y:S02]  /*1aa0*/  LOP3.LUT R114, R15, 0x21, R88, 0xfe, !PT ;  /* 0x000000210f727812 */ /* 0x000fe400078efe58 */
[----:B------:R-:W-:Y:S01]  /*1ab0*/  IADD3.X R109, R109, UR35, RZ, P4, !PT ;  /* 0x000000236d6d7c10 */ /* 0x000fe2000a7fe4ff */
[----:B------:R-:W-:Y:S01]  /*1ac0*/  IMAD.X R15, RZ, RZ, UR5, P2 ;  /* 0x00000005ff0f7e24 */ /* 0x000fe200090e06ff */
[----:B------:R-:W-:Y:S01]  /*1ad0*/  ISETP.LT.U32.AND P4, PT, R6, UR36, PT ;  /* 0x0000002406007c0c */ /* 0x000fe2000bf81070 */
[----:B------:R-:W-:Y:S01]  /*1ae0*/  IMAD.SHL.U32 R6, R117, 0x2, RZ ;  /* 0x0000000275067824 */ /* 0x000fe200078e00ff */
[----:B------:R-:W-:-:S02]  /*1af0*/  P2R R121, PR, RZ, 0x2 ;  /* 0x00000002ff797803 */ /* 0x000fc40000000000 */
[----:B------:R-:W-:Y:S02]  /*1b00*/  SHF.L.U64.HI R7, R117, 0x1, R122 ;  /* 0x0000000175077819 */ /* 0x000fe4000001027a */
[----:B------:R-:W-:-:S04]  /*1b10*/  ISETP.LT.AND.EX P4, PT, RZ, UR31, P0, P4 ;  /* 0x0000001fff007c0c */ /* 0x000fc80008781340 */
[----:B------:R-:W-:Y:S01]  /*1b20*/  P2R R123, PR, RZ, 0x10 ;  /* 0x00000010ff7b7803 */ /* 0x000fe20000000000 */
[----:B--2---:R-:W-:-:S04]  /*1b30*/  FADD R12, -R115, R8 ;  /* 0x00000008730c7221 */ /* 0x004fc80000000100 */
[----:B------:R-:W-:-:S05]  /*1b40*/  FMUL R12, R12, 1.4426950216293334961 ;  /* 0x3fb8aa3b0c0c7820 */ /* 0x000fca0000400000 */
[----:B------:R-:W-:-:S13]  /*1b50*/  FSETP.GEU.AND P3, PT, R12, -126, PT ;  /* 0xc2fc00000c00780b */ /* 0x000fda0003f6e000 */
[----:B------:R-:W-:-:S04]  /*1b60*/  @!P3 FMUL R12, R12, 0.5 ;  /* 0x3f0000000c0cb820 */ /* 0x000fc80000400000 */
[----:B------:R1:W2:Y:S02]  /*1b70*/  MUFU.EX2 R93, R12 ;  /* 0x0000000c005d7308 */ /* 0x0002a40000000800 */
[----:B-1----:R-:W-:Y:S01]  /*1b80*/  LEA R12, P2, R114, UR4, 0x7 ;  /* 0x00000004720c7c11 */ /* 0x002fe2000f8438ff */
[----:B--2---:R-:W-:Y:S01]  /*1b90*/  @!P3 FMUL R93, R93, R93 ;  /* 0x0000005d5d5db220 */ /* 0x004fe20000400000 */
[----:B------:R-:W-:-:S05]  /*1ba0*/  LEA R96, P3, R113, UR4, 0x7 ;  /* 0x0000000471607c11 */ /* 0x000fca000f8638ff */
[----:B------:R-:W-:Y:S01]  /*1bb0*/  IMAD.X R97, RZ, RZ, UR5, P3 ;  /* 0x00000005ff617e24 */ /* 0x000fe200098e06ff */
[----:B------:R-:W-:-:S05]  /*1bc0*/  LEA R90, P3, R105, UR4, 0x7 ;  /* 0x00000004695a7c11 */ /* 0x000fca000f8638ff */
[----:B------:R-:W-:Y:S01]  /*1bd0*/  IMAD.X R91, RZ, RZ, UR5, P3 ;  /* 0x00000005ff5b7e24 */ /* 0x000fe200098e06ff */
[----:B------:R-:W-:-:S05]  /*1be0*/  LEA R16, P3, R107, UR4, 0x7 ;  /* 0x000000046b107c11 */ /* 0x000fca000f8638ff */
[----:B------:R-:W-:Y:S01]  /*1bf0*/  IMAD.X R17, RZ, RZ, UR5, P3 ;  /* 0x00000005ff117e24 */ /* 0x000fe200098e06ff */
[----:B------:R-:W-:-:S05]  /*1c00*/  LEA R10, P3, R111, UR4, 0x7 ;  /* 0x000000046f0a7c11 */ /* 0x000fca000f8638ff */
[----:B------:R-:W-:Y:S01]  /*1c10*/  IMAD.X R11, RZ, RZ, UR5, P3 ;  /* 0x00000005ff0b7e24 */ /* 0x000fe200098e06ff */
[C---:B------:R-:W-:Y:S01]  /*1c20*/  IADD3 R98, P3, R92.reuse, R13, RZ ;  /* 0x0000000d5c627210 */ /* 0x040fe20007f7e0ff */
[----:B------:R-:W-:Y:S01]  /*1c30*/  IMAD.X R13, RZ, RZ, UR5, P2 ;  /* 0x00000005ff0d7e24 */ /* 0x000fe200090e06ff */
[----:B------:R-:W-:Y:S02]  /*1c40*/  IADD3 R92, P2, R92, R9, RZ ;  /* 0x000000095c5c7210 */ /* 0x000fe40007f5e0ff */
[----:B------:R-:W-:Y:S02]  /*1c50*/  IADD3.X R101, R101, UR35, RZ, P3, !PT ;  /* 0x0000002365657c10 */ /* 0x000fe40009ffe4ff */
[----:B------:R-:W-:Y:S01]  /*1c60*/  IADD3.X R99, R99, UR35, RZ, P2, !PT ;  /* 0x0000002363637c10 */ /* 0x000fe200097fe4ff */
[----:B---3--:R-:W-:Y:S01]  /*1c70*/  FADD R9, -R112, R8 ;  /* 0x0000000870097221 */ /* 0x008fe20000000100 */
[----:B------:R-:W-:Y:S02]  /*1c80*/  ISETP.LT.U32.AND P3, PT, R4, UR36, PT ;  /* 0x0000002404007c0c */ /* 0x000fe4000bf61070 */
[----:B------:R-:W-:Y:S01]  /*1c90*/  ISETP.LT.U32.AND P2, PT, R5, UR36, PT ;  /* 0x0000002405007c0c */ /* 0x000fe2000bf41070 */
[----:B------:R-:W-:Y:S01]  /*1ca0*/  FMUL R117, R9, 1.4426950216293334961 ;  /* 0x3fb8aa3b09757820 */ /* 0x000fe20000400000 */
[----:B------:R-:W-:-:S02]  /*1cb0*/  ISETP.LT.AND.EX P3, PT, RZ, UR31, P0, P3 ;  /* 0x0000001fff007c0c */ /* 0x000fc40008761330 */
[----:B------:R-:W-:Y:S02]  /*1cc0*/  ISETP.LT.AND.EX P1, PT, RZ, UR31, P0, P2 ;  /* 0x0000001fff007c0c */ /* 0x000fe40008721320 */
[----:B------:R-:W-:Y:S01]  /*1cd0*/  IADD3 R4, P0, R6, UR6, RZ ;  /* 0x0000000606047c10 */ /* 0x000fe2000ff1e0ff */
[----:B------:R-:W-:Y:S01]  /*1ce0*/  IMAD.MOV.U32 R9, RZ, RZ, RZ ;  /* 0x000000ffff097224 */ /* 0x000fe200078e00ff */
[----:B------:R-:W-:Y:S02]  /*1cf0*/  P2R R125, PR, RZ, 0x2 ;  /* 0x00000002ff7d7803 */ /* 0x000fe40000000000 */
[----:B------:R-:W-:Y:S02]  /*1d00*/  IADD3.X R5, R7, UR7, RZ, P0, !PT ;  /* 0x0000000707057c10 */ /* 0x000fe400087fe4ff */
[----:B------:R-:W-:Y:S02]  /*1d10*/  FSETP.GEU.AND P0, PT, R117, -126, PT ;  /* 0xc2fc00007500780b */ /* 0x000fe40003f0e000 */
[----:B------:R-:W-:-:S11]  /*1d20*/  P2R R124, PR, RZ, 0x8 ;  /* 0x00000008ff7c7803 */ /* 0x000fd60000000000 */
[----:B------:R-:W-:-:S04]  /*1d30*/  @!P0 FMUL R117, R117, 0.5 ;  /* 0x3f00000075758820 */ /* 0x000fc80000400000 */
[----:B------:R-:W1:Y:S02]  /*1d40*/  MUFU.EX2 R106, R117 ;  /* 0x00000075006a7308 */ /* 0x000e640000000800 */
[----:B-1----:R-:W-:Y:S01]  /*1d50*/  @!P0 FMUL R106, R106, R106 ;  /* 0x0000006a6a6a8220 */ /* 0x002fe20000400000 */
[----:B------:R-:W-:-:S13]  /*1d60*/  ISETP.GE.AND P0, PT, R108, UR36, PT ;  /* 0x000000246c007c0c */ /* 0x000fda000bf06270 */
[----:B------:R-:W2:Y:S01]  /*1d70*/  @!P0 LDG.E R9, desc[UR32][R52.64] ;  /* 0x0000002034098981 */ /* 0x000ea2000c1e1900 */
[----:B------:R-:W-:Y:S01]  /*1d80*/  ISETP.GE.AND P1, PT, R113, UR36, PT ;  /* 0x0000002471007c0c */ /* 0x000fe2000bf26270 */
[----:B--2---:R-:W-:-:S04]  /*1d90*/  FADD R115, -R115, R9 ;  /* 0x0000000973737221 */ /* 0x004fc80000000100 */
[----:B------:R-:W-:-:S05]  /*1da0*/  FMUL R102, R115, 1.4426950216293334961 ;  /* 0x3fb8aa3b73667820 */ /* 0x000fca0000400000 */
[----:B------:R-:W-:-:S13]  /*1db0*/  FSETP.GEU.AND P2, PT, R102, -126, PT ;  /* 0xc2fc00006600780b */ /* 0x000fda0003f4e000 */
[----:B------:R-:W-:-:S04]  /*1dc0*/  @!P2 FMUL R102, R102, 0.5 ;  /* 0x3f0000006666a820 */ /* 0x000fc80000400000 */
[----:B------:R1:W2:Y:S02]  /*1dd0*/  MUFU.EX2 R115, R102 ;  /* 0x0000006600737308 */ /* 0x0002a40000000800 */
[----:B-1----:R-:W-:-:S06]  /*1de0*/  IMAD.MOV.U32 R102, RZ, RZ, RZ ;  /* 0x000000ffff667224 */ /* 0x002fcc00078e00ff */
[----:B------:R-:W3:Y:S01]  /*1df0*/  @!P1 LDG.E R102, desc[UR32][R96.64] ;  /* 0x0000002060669981 */ /* 0x000ee2000c1e1900 */
[----:B------:R-:W-:Y:S02]  /*1e00*/  P2R R126, PR, RZ, 0x1 ;  /* 0x00000001ff7e7803 */ /* 0x000fe40000000000 */
[----:B------:R-:W-:-:S04]  /*1e10*/  ISETP.GE.AND P0, PT, R116, UR36, PT ;  /* 0x0000002474007c0c */ /* 0x000fc8000bf06270 */
[----:B------:R-:W-:Y:S01]  /*1e20*/  P2R R128, PR, RZ, 0x1 ;  /* 0x00000001ff807803 */ /* 0x000fe20000000000 */
[----:B------:R-:W-:-:S04]  /*1e30*/  FADD R112, -R112, R9 ;  /* 0x0000000970707221 */ /* 0x000fc80000000100 */
[----:B------:R-:W-:Y:S01]  /*1e40*/  FMUL R112, R112, 1.4426950216293334961 ;  /* 0x3fb8aa3b70707820 */ /* 0x000fe20000400000 */
[----:B--2---:R-:W-:-:S04]  /*1e50*/  @!P2 FMUL R115, R115, R115 ;  /* 0x000000737373a220 */ /* 0x004fc80000400000 */
[----:B------:R-:W-:-:S13]  /*1e60*/  FSETP.GEU.AND P2, PT, R112, -126, PT ;  /* 0xc2fc00007000780b */ /* 0x000fda0003f4e000 */
[----:B------:R-:W-:-:S04]  /*1e70*/  @!P2 FMUL R112, R112, 0.5 ;  /* 0x3f0000007070a820 */ /* 0x000fc80000400000 */
[----:B------:R-:W1:Y:S01]  /*1e80*/  MUFU.EX2 R108, R112 ;  /* 0x00000070006c7308 */ /* 0x000e620000000800 */
[----:B------:R-:W-:-:S05]  /*1e90*/  IMAD.U32 R117, RZ, RZ, UR34 ;  /* 0x00000022ff757e24 */ /* 0x000fca000f8e00ff */
[----:B------:R-:W-:Y:S01]  /*1ea0*/  LOP3.LUT R117, R117, 0x28, R88, 0xfe, !PT ;  /* 0x0000002875757812 */ /* 0x000fe200078efe58 */
[----:B-1----:R-:W-:-:S03]  /*1eb0*/  @!P2 FMUL R108, R108, R108 ;  /* 0x0000006c6c6ca220 */ /* 0x002fc60000400000 */
[----:B------:R-:W-:Y:S01]  /*1ec0*/  LEA R52, P2, R117, UR4, 0x7 ;  /* 0x0000000475347c11 */ /* 0x000fe2000f8438ff */
[C---:B---3--:R-:W-:Y:S01]  /*1ed0*/  FADD R103, -R102.reuse, R8 ;  /* 0x0000000866677221 */ /* 0x048fe20000000100 */
[----:B------:R-:W-:-:S04]  /*1ee0*/  FADD R102, -R102, R9 ;  /* 0x0000000966667221 */ /* 0x000fc80000000100 */
[----:B------:R-:W-:Y:S01]  /*1ef0*/  FMUL R119, R102, 1.4426950216293334961 ;  /* 0x3fb8aa3b66777820 */ /* 0x000fe20000400000 */
[----:B------:R-:W-:-:S06]  /*1f00*/  IMAD.MOV.U32 R102, RZ, RZ, RZ ;  /* 0x000000ffff667224 */ /* 0x000fcc00078e00ff */
[----:B------:R1:W2:Y:S01]  /*1f10*/  @!P0 LDG.E R102, desc[UR32][R94.64] ;  /* 0x000000205e668981 */ /* 0x0002a2000c1e1900 */
[----:B------:R-:W-:Y:S01]  /*1f20*/  ISETP.GE.AND P0, PT, R105, UR36, PT ;  /* 0x0000002469007c0c */ /* 0x000fe2000bf06270 */
[----:B-1----:R-:W-:-:S12]  /*1f30*/  IMAD.MOV.U32 R95, RZ, RZ, RZ ;  /* 0x000000ffff5f7224 */ /* 0x002fd800078e00ff */
[----:B------:R-:W3:Y:S01]  /*1f40*/  @!P0 LDG.E R95, desc[UR32][R90.64] ;  /* 0x000000205a5f8981 */ /* 0x000ee2000c1e1900 */
[----:B------:R-:W-:Y:S01]  /*1f50*/  FMUL R113, R103, 1.4426950216293334961 ;  /* 0x3fb8aa3b67717820 */ /* 0x000fe20000400000 */
[----:B------:R-:W-:-:S04]  /*1f60*/  IMAD.X R53, RZ, RZ, UR5, P2 ;  /* 0x00000005ff357e24 */ /* 0x000fc800090e06ff */
[----:B------:R-:W-:-:S13]  /*1f70*/  FSETP.GEU.AND P2, PT, R113, -126, PT ;  /* 0xc2fc00007100780b */ /* 0x000fda0003f4e000 */
[----:B------:R-:W-:-:S04]  /*1f80*/  @!P2 FMUL R113, R113, 0.5 ;  /* 0x3f0000007171a820 */ /* 0x000fc80000400000 */
[----:B------:R-:W1:Y:S02]  /*1f90*/  MUFU.EX2 R103, R113 ;  /* 0x0000007100677308 */ /* 0x000e640000000800 */
[----:B-1----:R-:W-:Y:S01]  /*1fa0*/  @!P2 FMUL R103, R103, R103 ;  /* 0x000000676767a220 */ /* 0x002fe20000400000 */
[----:B------:R-:W-:-:S13]  /*1fb0*/  FSETP.GEU.AND P2, PT, R119, -126, PT ;  /* 0xc2fc00007700780b */ /* 0x000fda0003f4e000 */
[----:B------:R-:W-:-:S04]  /*1fc0*/  @!P2 FMUL R119, R119, 0.5 ;  /* 0x3f0000007777a820 */ /* 0x000fc80000400000 */
[----:B------:R-:W1:Y:S02]  /*1fd0*/  MUFU.EX2 R97, R119 ;  /* 0x0000007700617308 */ /* 0x000e640000000800 */
[----:B-1----:R-:W-:Y:S01]  /*1fe0*/  @!P2 FMUL R97, R97, R97 ;  /* 0x000000616161a220 */ /* 0x002fe20000400000 */
[----:B------:R-:W-:Y:S02]  /*1ff0*/  P2R R129, PR, RZ, 0x1 ;  /* 0x00000001ff817803 */ /* 0x000fe40000000000 */
[----:B------:R-:W-:-:S04]  /*2000*/  ISETP.GE.AND P0, PT, R104, UR36, PT ;  /* 0x0000002468007c0c */ /* 0x000fc8000bf06270 */
[----:B------:R-:W-:Y:S01]  /*2010*/  P2R R135, PR, RZ, 0x1 ;  /* 0x00000001ff877803 */ /* 0x000fe20000000000 */
[----:B--2---:R-:W-:-:S04]  /*2020*/  FADD R96, -R102, R8 ;  /* 0x0000000866607221 */ /* 0x004fc80000000100 */
[----:B------:R-:W-:-:S05]  /*2030*/  FMUL R112, R96, 1.4426950216293334961 ;  /* 0x3fb8aa3b60707820 */ /* 0x000fca0000400000 */
[----:B------:R-:W-:-:S13]  /*2040*/  FSETP.GEU.AND P2, PT, R112, -126, PT ;  /* 0xc2fc00007000780b */ /* 0x000fda0003f4e000 */
[----:B------:R-:W-:-:S04]  /*2050*/  @!P2 FMUL R112, R112, 0.5 ;  /* 0x3f0000007070a820 */ /* 0x000fc80000400000 */
[----:B------:R-:W1:Y:S01]  /*2060*/  MUFU.EX2 R96, R112 ;  /* 0x0000007000607308 */ /* 0x000e620000000800 */
[----:B------:R-:W-:-:S04]  /*2070*/  FADD R102, -R102, R9 ;  /* 0x0000000966667221 */ /* 0x000fc80000000100 */
[----:B------:R-:W-:Y:S01]  /*2080*/  FMUL R113, R102, 1.4426950216293334961 ;  /* 0x3fb8aa3b66717820 */ /* 0x000fe20000400000 */
[----:B-1----:R-:W-:-:S04]  /*2090*/  @!P2 FMUL R96, R96, R96 ;  /* 0x000000606060a220 */ /* 0x002fc80000400000 */
[----:B------:R-:W-:-:S13]  /*20a0*/  FSETP.GEU.AND P2, PT, R113, -126, PT ;  /* 0xc2fc00007100780b */ /* 0x000fda0003f4e000 */
[----:B------:R-:W-:-:S04]  /*20b0*/  @!P2 FMUL R113, R113, 0.5 ;  /* 0x3f0000007171a820 */ /* 0x000fc80000400000 */
[----:B------:R-:W1:Y:S01]  /*20c0*/  MUFU.EX2 R94, R113 ;  /* 0x00000071005e7308 */ /* 0x000e620000000800 */
[----:B---3--:R-:W-:-:S04]  /*20d0*/  FADD R102, -R95, R8 ;  /* 0x000000085f667221 */ /* 0x008fc80000000100 */
[----:B------:R-:W-:Y:S01]  /*20e0*/  FMUL R102, R102, 1.4426950216293334961 ;  /* 0x3fb8aa3b66667820 */ /* 0x000fe20000400000 */
[----:B-1----:R-:W-:-:S04]  /*20f0*/  @!P2 FMUL R94, R94, R94 ;  /* 0x0000005e5e5ea220 */ /* 0x002fc80000400000 */
[----:B------:R-:W-:-:S13]  /*2100*/  FSETP.GEU.AND P2, PT, R102, -126, PT ;  /* 0xc2fc00006600780b */ /* 0x000fda0003f4e000 */
[----:B------:R-:W-:-:S04]  /*2110*/  @!P2 FMUL R102, R102, 0.5 ;  /* 0x3f0000006666a820 */ /* 0x000fc80000400000 */
[----:B------:R1:W2:Y:S02]  /*2120*/  MUFU.EX2 R105, R102 ;  /* 0x0000006600697308 */ /* 0x0002a40000000800 */
[----:B-1----:R-:W-:-:S06]  /*2130*/  IMAD.MOV.U32 R102, RZ, RZ, RZ ;  /* 0x000000ffff667224 */ /* 0x002fcc00078e00ff */
[----:B------:R1:W3:Y:S01]  /*2140*/  @!P0 LDG.E R102, desc[UR32][R18.64] ;  /* 0x0000002012668981 */ /* 0x0002e2000c1e1900 */
[----:B------:R-:W-:Y:S01]  /*2150*/  ISETP.GE.AND P0, PT, R107, UR36, PT ;  /* 0x000000246b007c0c */ /* 0x000fe2000bf06270 */
[----:B-1----:R-:W-:-:S12]  /*2160*/  IMAD.MOV.U32 R19, RZ, RZ, RZ ;  /* 0x000000ffff137224 */ /* 0x002fd800078e00ff */
[----:B------:R1:W4:Y:S01]  /*2170*/  @!P0 LDG.E R19, desc[UR32][R16.64] ;  /* 0x0000002010138981 */ /* 0x000322000c1e1900 */
[----:B------:R-:W-:Y:S02]  /*2180*/  P2R R18, PR, RZ, 0x1 ;  /* 0x00000001ff127803 */ /* 0x000fe40000000000 */
[----:B------:R-:W-:Y:S01]  /*2190*/  ISETP.GE.AND P0, PT, R110, UR36, PT ;  /* 0x000000246e007c0c */ /* 0x000fe2000bf06270 */
[----:B-1----:R-:W-:-:S12]  /*21a0*/  IMAD.MOV.U32 R16, RZ, RZ, RZ ;  /* 0x000000ffff107224 */ /* 0x002fd800078e00ff */
[----:B------:R-:W5:Y:S01]  /*21b0*/  @!P0 LDG.E R16, desc[UR32][R14.64] ;  /* 0x000000200e108981 */ /* 0x000f62000c1e1900 */
        /* <DEDUP_REMOVED lines=9> */
[----:B------:R-:W-:-:S05]  /*2250*/  LEA R90, P2, R119, UR4, 0x7 ;  /* 0x00000004775a7c11 */ /* 0x000fca000f8438ff */
[----:B------:R-:W-:Y:S01]  /*2260*/  IMAD.X R91, RZ, RZ, UR5, P2 ;  /* 0x00000005ff5b7e24 */ /* 0x000fe200090e06ff */
[----:B------:R-:W-:Y:S02]  /*2270*/  P2R R131, PR, RZ, 0x1 ;  /* 0x00000001ff837803 */ /* 0x000fe40000000000 */
[----:B------:R-:W-:Y:S01]  /*2280*/  ISETP.GE.AND P0, PT, R111, UR36, PT ;  /* 0x000000246f007c0c */ /* 0x000fe2000bf06270 */
[----:B---3--:R-:W-:-:S04]  /*2290*/  FADD R104, -R102, R8 ;  /* 0x0000000866687221 */ /* 0x008fc80000000100 */
        /* <DEDUP_REMOVED lines=10> */
[----:B----4-:R-:W-:-:S04]  /*2340*/  FADD R107, -R19, R8 ;  /* 0x00000008136b7221 */ /* 0x010fc80000000100 */
[----:B------:R-:W-:Y:S01]  /*2350*/  FMUL R112, R107, 1.4426950216293334961 ;  /* 0x3fb8aa3b6b707820 */ /* 0x000fe20000400000 */
[----:B-1----:R-:W-:-:S04]  /*2360*/  @!P2 FMUL R102, R102, R102 ;  /* 0x000000666666a220 */ /* 0x002fc80000400000 */
        /* <DEDUP_REMOVED lines=9> */
[----:B-----5:R-:W-:-:S04]  /*2400*/  FADD R17, -R16, R8 ;  /* 0x0000000810117221 */ /* 0x020fc80000000100 */
[----:B------:R-:W-:Y:S01]  /*2410*/  FMUL R17, R17, 1.4426950216293334961 ;  /* 0x3fb8aa3b11117820 */ /* 0x000fe20000400000 */
[----:B-1----:R-:W-:-:S04]  /*2420*/  @!P2 FMUL R19, R19, R19 ;  /* 0x000000131313a220 */ /* 0x002fc80000400000 */
[----:B------:R-:W-:-:S13]  /*2430*/  FSETP.GEU.AND P2, PT, R17, -126, PT ;  /* 0xc2fc00001100780b */ /* 0x000fda0003f4e000 */
[----:B------:R-:W-:-:S04]  /*2440*/  @!P2 FMUL R17, R17, 0.5 ;  /* 0x3f0000001111a820 */ /* 0x000fc80000400000 */
[----:B------:R1:W2:Y:S02]  /*2450*/  MUFU.EX2 R110, R17 ;  /* 0x00000011006e7308 */ /* 0x0002a40000000800 */
[----:B-1----:R-:W-:-:S06]  /*2460*/  IMAD.MOV.U32 R17, RZ, RZ, RZ ;  /* 0x000000ffff117224 */ /* 0x002fcc00078e00ff */
[----:B------:R1:W3:Y:S01]  /*2470*/  @!P0 LDG.E R17, desc[UR32][R10.64] ;  /* 0x000000200a118981 */ /* 0x0002e2000c1e1900 */
[----:B------:R-:W-:Y:S02]  /*2480*/  P2R R132, PR, RZ, 0x1 ;  /* 0x00000001ff847803 */ /* 0x000fe40000000000 */
[----:B------:R-:W-:Y:S01]  /*2490*/  ISETP.GE.AND P0, PT, R114, UR36, PT ;  /* 0x0000002472007c0c */ /* 0x000fe2000bf06270 */
[----:B-1----:R-:W-:-:S12]  /*24a0*/  IMAD.MOV.U32 R10, RZ, RZ, RZ ;  /* 0x000000ffff0a7224 */ /* 0x002fd800078e00ff */
[----:B------:R-:W4:Y:S01]  /*24b0*/  @!P0 LDG.E R10, desc[UR32][R12.64] ;  /* 0x000000200c0a8981 */ /* 0x000f22000c1e1900 */
        /* <DEDUP_REMOVED lines=21> */
[----:B------:R-:W-:Y:S01]  /*2610*/  FSETP.GEU.AND P2, PT, R17, -126, PT ;  /* 0xc2fc00001100780b */ /* 0x000fe20003f4e000 */
[C---:B----4-:R-:W-:Y:S01]  /*2620*/  FADD R11, -R10.reuse, R8 ;  /* 0x000000080a0b7221 */ /* 0x050fe20000000100 */
[----:B------:R-:W-:-:S11]  /*2630*/  FADD R10, -R10, R9 ;  /* 0x000000090a0a7221 */ /* 0x000fd60000000100 */
[----:B------:R-:W-:-:S04]  /*2640*/  @!P2 FMUL R17, R17, 0.5 ;  /* 0x3f0000001111a820 */ /* 0x000fc80000400000 */
[----:B------:R1:W2:Y:S02]  /*2650*/  MUFU.EX2 R113, R17 ;  /* 0x0000001100717308 */ /* 0x0002a40000000800 */
[----:B-1----:R-:W-:Y:S01]  /*2660*/  FMUL R17, R10, 1.4426950216293334961 ;  /* 0x3fb8aa3b0a117820 */ /* 0x002fe20000400000 */
[----:B------:R-:W-:-:S06]  /*2670*/  IMAD.MOV.U32 R10, RZ, RZ, RZ ;  /* 0x000000ffff0a7224 */ /* 0x000fcc00078e00ff */
[----:B------:R-:W3:Y:S01]  /*2680*/  @!P0 LDG.E R10, desc[UR32][R52.64] ;  /* 0x00000020340a8981 */ /* 0x000ee2000c1e1900 */
[----:B------:R-:W-:Y:S01]  /*2690*/  FMUL R11, R11, 1.4426950216293334961 ;  /* 0x3fb8aa3b0b0b7820 */ /* 0x000fe20000400000 */
[----:B--2---:R-:W-:-:S04]  /*26a0*/  @!P2 FMUL R113, R113, R113 ;  /* 0x000000717171a220 */ /* 0x004fc80000400000 */
[----:B------:R-:W-:-:S13]  /*26b0*/  FSETP.GEU.AND P2, PT, R11, -126, PT ;  /* 0xc2fc00000b00780b */ /* 0x000fda0003f4e000 */
[----:B------:R-:W-:-:S04]  /*26c0*/  @!P2 FMUL R11, R11, 0.5 ;  /* 0x3f0000000b0ba820 */ /* 0x000fc80000400000 */
[----:B------:R-:W1:Y:S02]  /*26d0*/  MUFU.EX2 R114, R11 ;  /* 0x0000000b00727308 */ /* 0x000e640000000800 */
[----:B-1----:R-:W-:Y:S01]  /*26e0*/  @!P2 FMUL R114, R114, R114 ;  /* 0x000000727272a220 */ /* 0x002fe20000400000 */
[----:B------:R-:W-:-:S13]  /*26f0*/  FSETP.GEU.AND P2, PT, R17, -126, PT ;  /* 0xc2fc00001100780b */ /* 0x000fda0003f4e000 */
[----:B------:R-:W-:-:S04]  /*2700*/  @!P2 FMUL R17, R17, 0.5 ;  /* 0x3f0000001111a820 */ /* 0x000fc80000400000 */
[----:B------:R-:W1:Y:S01]  /*2710*/  MUFU.EX2 R116, R17 ;  /* 0x0000001100747308 */ /* 0x000e620000000800 */
[----:B------:R-:W-:Y:S01]  /*2720*/  ISETP.GE.AND P4, PT, R119, UR36, PT ;  /* 0x0000002477007c0c */ /* 0x000fe2000bf86270 */
[----:B-1----:R-:W-:Y:S01]  /*2730*/  @!P2 FMUL R116, R116, R116 ;  /* 0x000000747474a220 */ /* 0x002fe20000400000 */
[----:B---3--:R-:W-:-:S04]  /*2740*/  FADD R11, -R10, R8 ;  /* 0x000000080a0b7221 */ /* 0x008fc80000000100 */
[----:B------:R-:W-:-:S05]  /*2750*/  FMUL R13, R11, 1.4426950216293334961 ;  /* 0x3fb8aa3b0b0d7820 */ /* 0x000fca0000400000 */
[----:B------:R-:W-:-:S13]  /*2760*/  FSETP.GEU.AND P2, PT, R13, -126, PT ;  /* 0xc2fc00000d00780b */ /* 0x000fda0003f4e000 */
[----:B------:R-:W-:-:S04]  /*2770*/  @!P2 FMUL R13, R13, 0.5 ;  /* 0x3f0000000d0da820 */ /* 0x000fc80000400000 */
[----:B------:R1:W2:Y:S02]  /*2780*/  MUFU.EX2 R117, R13 ;  /* 0x0000000d00757308 */ /* 0x0002a40000000800 */
[----:B-1----:R-:W-:-:S06]  /*2790*/  IMAD.MOV.U32 R13, RZ, RZ, RZ ;  /* 0x000000ffff0d7224 */ /* 0x002fcc00078e00ff */
[----:B------:R-:W3:Y:S01]  /*27a0*/  @!P4 LDG.E R13, desc[UR32][R90.64] ;  /* 0x000000205a0dc981 */ /* 0x000ee2000c1e1900 */
[----:B------:R-:W-:Y:S01]  /*27b0*/  ISETP.GE.AND P3, PT, R16, UR36, PT ;  /* 0x0000002410007c0c */ /* 0x000fe2000bf66270 */
        /* <DEDUP_REMOVED lines=14> */
[----:B------:R-:W2:Y:S01]  /*28a0*/  @!P3 LDG.E R13, desc[UR32][R14.64] ;  /* 0x000000200e0db981 */ /* 0x000ea2000c1e1900 */
        /* <DEDUP_REMOVED lines=21> */
[----:B------:R-:W-:Y:S02]  /*2a00*/  IMAD.MOV.U32 R13, RZ, RZ, RZ ;  /* 0x000000ffff0d7224 */ /* 0x000fe400078e00ff */
[----:B-1----:R-:W-:Y:S01]  /*2a10*/  @!P2 FMUL R119, R119, R119 ;  /* 0x000000777777a220 */ /* 0x002fe20000400000 */
[----:B------:R-:W-:-:S13]  /*2a20*/  ISETP.GE.AND P2, PT, R12, UR36, PT ;  /* 0x000000240c007c0c */ /* 0x000fda000bf46270 */
[----:B------:R1:W2:Y:S01]  /*2a30*/  @!P2 LDG.E R13, desc[UR32][R10.64] ;  /* 0x000000200a0da981 */ /* 0x0002a2000c1e1900 */
[----:B------:R-:W-:Y:S02]  /*2a40*/  P2R R137, PR, RZ, 0x10 ;  /* 0x00000010ff897803 */ /* 0x000fe40000000000 */
[----:B------:R-:W-:Y:S01]  /*2a50*/  ISETP.NE.AND P4, PT, R120, RZ, PT ;  /* 0x000000ff7800720c */ /* 0x000fe20003f85270 */
[----:B-1----:R-:W-:Y:S01]  /*2a60*/  IMAD.U32 R11, RZ, RZ, UR34 ;  /* 0x00000022ff0b7e24 */ /* 0x002fe2000f8e00ff */
        /* <DEDUP_REMOVED lines=12> */
[----:B------:R-:W-:-:S04]  /*2b30*/  LOP3.LUT R12, R11, 0x38, R88, 0xfe, !PT ;  /* 0x000000380b0c7812 */ /* 0x000fc800078efe58 */
[----:B------:R-:W-:Y:S01]  /*2b40*/  ISETP.GE.AND P1, PT, R12, UR36, PT ;  /* 0x000000240c007c0c */ /* 0x000fe2000bf26270 */
[----:B------:R-:W-:Y:S02]  /*2b50*/  IMAD.MOV.U32 R14, RZ, RZ, RZ ;  /* 0x000000ffff0e7224 */ /* 0x000fe400078e00ff */
[----:B-1----:R-:W-:Y:S01]  /*2b60*/  @!P6 FMUL R120, R120, R120 ;  /* 0x000000787878e220 */ /* 0x002fe20000400000 */
[----:B------:R-:W-:-:S05]  /*2b70*/  LEA R10, P6, R12, UR4, 0x7 ;  /* 0x000000040c0a7c11 */ /* 0x000fca000f8c38ff */
[----:B------:R-:W-:-:S05]  /*2b80*/  IMAD.X R11, RZ, RZ, UR5, P6 ;  /* 0x00000005ff0b7e24 */ /* 0x000fca000b0e06ff */
[----:B------:R1:W2:Y:S01]  /*2b90*/  @!P1 LDG.E R14, desc[UR32][R10.64] ;  /* 0x000000200a0e9981 */ /* 0x0002a2000c1e1900 */
[----:B------:R-:W-:Y:S01]  /*2ba0*/  IMAD.U32 R13, RZ, RZ, UR34 ;  /* 0x00000022ff0d7e24 */ /* 0x000fe2000f8e00ff */
[----:B------:R-:W-:-:S04]  /*2bb0*/  P2R R133, PR, RZ, 0x1 ;  /* 0x00000001ff857803 */ /* 0x000fc80000000000 */
[----:B------:R-:W-:-:S04]  /*2bc0*/  LOP3.LUT R12, R13, 0x39, R88, 0xfe, !PT ;  /* 0x000000390d0c7812 */ /* 0x000fc800078efe58 */
[----:B------:R-:W-:Y:S01]  /*2bd0*/  ISETP.GE.AND P0, PT, R12, UR36, PT ;  /* 0x000000240c007c0c */ /* 0x000fe2000bf06270 */
[----:B-1----:R-:W-:Y:S02]  /*2be0*/  IMAD.MOV.U32 R10, RZ, RZ, RZ ;  /* 0x000000ffff0a7224 */ /* 0x002fe400078e00ff */
[----:B--2---:R-:W-:-:S04]  /*2bf0*/  FADD R14, -R14, R9 ;  /* 0x000000090e0e7221 */ /* 0x004fc80000000100 */
[----:B------:R-:W-:-:S05]  /*2c00*/  FMUL R16, R14, 1.4426950216293334961 ;  /* 0x3fb8aa3b0e107820 */ /* 0x000fca0000400000 */
[----:B------:R-:W-:-:S13]  /*2c10*/  FSETP.GEU.AND P6, PT, R16, -126, PT ;  /* 0xc2fc00001000780b */ /* 0x000fda0003fce000 */
[----:B------:R-:W-:-:S04]  /*2c20*/  @!P6 FMUL R16, R16, 0.5 ;  /* 0x3f0000001010e820 */ /* 0x000fc80000400000 */
[----:B------:R-:W1:Y:S02]  /*2c30*/  MUFU.EX2 R127, R16 ;  /* 0x00000010007f7308 */ /* 0x000e640000000800 */
[----:B-1----:R-:W-:Y:S01]  /*2c40*/  @!P6 FMUL R127, R127, R127 ;  /* 0x0000007f7f7fe220 */ /* 0x002fe20000400000 */
[----:B------:R-:W-:-:S05]  /*2c50*/  LEA R14, P6, R12, UR4, 0x7 ;  /* 0x000000040c0e7c11 */ /* 0x000fca000f8c38ff */
[----:B------:R-:W-:-:S05]  /*2c60*/  IMAD.X R15, RZ, RZ, UR5, P6 ;  /* 0x00000005ff0f7e24 */ /* 0x000fca000b0e06ff */
[----:B------:R1:W2:Y:S01]  /*2c70*/  @!P0 LDG.E R10, desc[UR32][R14.64] ;  /* 0x000000200e0a8981 */ /* 0x0002a2000c1e1900 */
[----:B------:R-:W-:Y:S02]  /*2c80*/  P2R R136, PR, RZ, 0x1 ;  /* 0x00000001ff887803 */ /* 0x000fe40000000000 */
[----:B------:R-:W-:Y:S01]  /*2c90*/  ISETP.NE.AND P0, PT, R130, RZ, PT ;  /* 0x000000ff8200720c */ /* 0x000fe20003f05270 */
[----:B------:R-:W-:Y:S01]  /*2ca0*/  FMUL R24, R24, R93 ;  /* 0x0000005d18187220 */ /* 0x000fe20000400000 */
[----:B------:R-:W-:Y:S01]  /*2cb0*/  FMUL R25, R25, R106 ;  /* 0x0000006a19197220 */ /* 0x000fe20000400000 */
[----:B------:R-:W-:Y:S01]  /*2cc0*/  FMUL R26, R26, R115 ;  /* 0x000000731a1a7220 */ /* 0x000fe20000400000 */
[----:B------:R-:W-:-:S03]  /*2cd0*/  FMUL R27, R27, R108 ;  /* 0x0000006c1b1b7220 */ /* 0x000fc60000400000 */
[----:B------:R-:W-:Y:S02]  /*2ce0*/  F2FP.BF16.F32.PACK_AB R24, R25, R24 ;  /* 0x000000181918723e */ /* 0x000fe400000010ff */
[----:B------:R-:W-:Y:S01]  /*2cf0*/  F2FP.BF16.F32.PACK_AB R27, R27, R26 ;  /* 0x0000001a1b1b723e */ /* 0x000fe200000010ff */
[----:B-1----:R-:W-:Y:S01]  /*2d00*/  IMAD.SHL.U32 R14, R98, 0x2, RZ ;  /* 0x00000002620e7824 */ /* 0x002fe200078e00ff */
[----:B------:R-:W-:Y:S02]  /*2d10*/  PRMT R93, R24, 0x7610, R93 ;  /* 0x00007610185d7816 */ /* 0x000fe4000000005d */
[----:B------:R-:W-:Y:S01]  /*2d20*/  PRMT R26, R27, 0x7610, R26 ;  /* 0x000076101b1a7816 */ /* 0x000fe2000000001a */
[----:B------:R-:W-:Y:S01]  /*2d30*/  FMUL R28, R28, R103 ;  /* 0x000000671c1c7220 */ /* 0x000fe20000400000 */
[----:B------:R-:W-:Y:S01]  /*2d40*/  SHF.L.U64.HI R11, R100, 0x1, R109 ;  /* 0x00000001640b7819 */ /* 0x000fe2000001026d */
[----:B------:R-:W-:Y:S01]  /*2d50*/  FMUL R30, R30, R97 ;  /* 0x000000611e1e7220 */ /* 0x000fe20000400000 */
[----:B------:R-:W-:Y:S01]  /*2d60*/  FMUL R29, R29, R96 ;  /* 0x000000601d1d7220 */ /* 0x000fe20000400000 */
[----:B------:R-:W-:Y:S01]  /*2d70*/  FMUL R31, R31, R94 ;  /* 0x0000005e1f1f7220 */ /* 0x000fe20000400000 */
[----:B------:R-:W-:Y:S01]  /*2d80*/  FMUL R32, R32, R105 ;  /* 0x0000006920207220 */ /* 0x000fe20000400000 */
[----:B------:R-:W-:Y:S01]  /*2d90*/  FMUL R34, R34, R95 ;  /* 0x0000005f22227220 */ /* 0x000fe20000400000 */
[----:B------:R-:W-:Y:S01]  /*2da0*/  FMUL R33, R33, R104 ;  /* 0x0000006821217220 */ /* 0x000fe20000400000 */
[----:B------:R-:W-:Y:S01]  /*2db0*/  FMUL R35, R35, R102 ;  /* 0x0000006623237220 */ /* 0x000fe20000400000 */
[----:B------:R-:W-:-:S02]  /*2dc0*/  SEL R93, R93, RZ, !P4 ;  /* 0x000000ff5d5d7207 */ /* 0x000fc40006000000 */
[----:B------:R-:W-:Y:S01]  /*2dd0*/  SEL R26, R26, RZ, !P4 ;  /* 0x000000ff1a1a7207 */ /* 0x000fe20006000000 */
[----:B------:R-:W-:Y:S01]  /*2de0*/  FMUL R36, R36, R107 ;  /* 0x0000006b24247220 */ /* 0x000fe20000400000 */
[----:B------:R-:W-:Y:S01]  /*2df0*/  ISETP.NE.AND P4, PT, R18, RZ, PT ;  /* 0x000000ff1200720c */ /* 0x000fe20003f85270 */
[----:B------:R-:W-:Y:S01]  /*2e00*/  IMAD.SHL.U32 R18, R92, 0x2, RZ ;  /* 0x000000025c127824 */ /* 0x000fe200078e00ff */
[----:B------:R-:W-:Y:S01]  /*2e10*/  SHF.L.U64.HI R15, R98, 0x1, R101 ;  /* 0x00000001620f7819 */ /* 0x000fe20000010265 */
[----:B------:R-:W-:Y:S01]  /*2e20*/  FMUL R37, R37, R110 ;  /* 0x0000006e25257220 */ /* 0x000fe20000400000 */
[----:B------:R-:W-:Y:S01]  /*2e30*/  SHF.L.U64.HI R99, R92, 0x1, R99 ;  /* 0x000000015c637819 */ /* 0x000fe20000010263 */
[----:B------:R-:W-:Y:S01]  /*2e40*/  FMUL R42, R42, R113 ;  /* 0x000000712a2a7220 */ /* 0x000fe20000400000 */
[----:B------:R-:W-:Y:S01]  /*2e50*/  FMUL R43, R43, R116 ;  /* 0x000000742b2b7220 */ /* 0x000fe20000400000 */
[----:B------:R-:W-:Y:S01]  /*2e60*/  F2FP.BF16.F32.PACK_AB R28, R29, R28 ;  /* 0x0000001c1d1c723e */ /* 0x000fe200000010ff */
[----:B------:R-:W-:Y:S01]  /*2e70*/  FMUL R19, R38, R19 ;  /* 0x0000001326137220 */ /* 0x000fe20000400000 */
[----:B------:R-:W-:Y:S01]  /*2e80*/  F2FP.BF16.F32.PACK_AB R30, R31, R30 ;  /* 0x0000001e1f1e723e */ /* 0x000fe200000010ff */
[----:B------:R-:W-:Y:S01]  /*2e90*/  FMUL R112, R39, R112 ;  /* 0x0000007027707220 */ /* 0x000fe20000400000 */
[----:B------:R-:W-:-:S02]  /*2ea0*/  F2FP.BF16.F32.PACK_AB R92, R33, R32 ;  /* 0x00000020215c723e */ /* 0x000fc400000010ff */
[----:B------:R-:W-:Y:S01]  /*2eb0*/  F2FP.BF16.F32.PACK_AB R34, R35, R34 ;  /* 0x000000222322723e */ /* 0x000fe200000010ff */
[----:B------:R-:W-:Y:S01]  /*2ec0*/  FMUL R40, R40, R111 ;  /* 0x0000006f28287220 */ /* 0x000fe20000400000 */
[----:B------:R-:W-:Y:S01]  /*2ed0*/  FMUL R41, R41, R114 ;  /* 0x0000007229297220 */ /* 0x000fe20000400000 */
[----:B------:R-:W-:Y:S02]  /*2ee0*/  PRMT R31, R28, 0x7610, R31 ;  /* 0x000076101c1f7816 */ /* 0x000fe4000000001f */
[----:B------:R-:W-:Y:S02]  /*2ef0*/  PRMT R29, R30, 0x7610, R29 ;  /* 0x000076101e1d7816 */ /* 0x000fe4000000001d */
[----:B------:R-:W-:Y:S02]  /*2f00*/  PRMT R32, R92, 0x7610, R32 ;  /* 0x000076105c207816 */ /* 0x000fe40000000020 */
[----:B------:R-:W-:Y:S02]  /*2f10*/  PRMT R33, R34, 0x7610, R33 ;  /* 0x0000761022217816 */ /* 0x000fe40000000021 */
[----:B------:R-:W-:-:S02]  /*2f20*/  F2FP.BF16.F32.PACK_AB R37, R37, R36 ;  /* 0x000000242525723e */ /* 0x000fc400000010ff */
[----:B------:R-:W-:Y:S02]  /*2f30*/  F2FP.BF16.F32.PACK_AB R42, R43, R42 ;  /* 0x0000002a2b2a723e */ /* 0x000fe400000010ff */
[----:B------:R-:W-:Y:S02]  /*2f40*/  F2FP.BF16.F32.PACK_AB R112, R112, R19 ;  /* 0x000000137070723e */ /* 0x000fe400000010ff */
[----:B------:R-:W-:Y:S01]  /*2f50*/  F2FP.BF16.F32.PACK_AB R41, R41, R40 ;  /* 0x000000282929723e */ /* 0x000fe200000010ff */
[----:B------:R-:W-:Y:S01]  /*2f60*/  FMUL R44, R44, R117 ;  /* 0x000000752c2c7220 */ /* 0x000fe20000400000 */
[----:B------:R-:W-:Y:S01]  /*2f70*/  SEL R31, R31, RZ, !P0 ;  /* 0x000000ff1f1f7207 */ /* 0x000fe20004000000 */
[----:B------:R-:W-:Y:S01]  /*2f80*/  FMUL R45, R45, R52 ;  /* 0x000000342d2d7220 */ /* 0x000fe20000400000 */
[----:B------:R-:W-:Y:S02]  /*2f90*/  SEL R29, R29, RZ, !P0 ;  /* 0x000000ff1d1d7207 */ /* 0x000fe40004000000 */
[----:B------:R-:W-:-:S02]  /*2fa0*/  PRMT R36, R37, 0x7610, R36 ;  /* 0x0000761025247816 */ /* 0x000fc40000000024 */
[----:B------:R-:W-:Y:S02]  /*2fb0*/  PRMT R38, R37, 0x7632, R38 ;  /* 0x0000763225267816 */ /* 0x000fe40000000026 */
[----:B------:R-:W-:Y:S02]  /*2fc0*/  PRMT R40, R42, 0x7610, R40 ;  /* 0x000076102a287816 */ /* 0x000fe40000000028 */
[----:B------:R-:W-:Y:S02]  /*2fd0*/  ISETP.NE.AND P0, PT, R131, RZ, PT ;  /* 0x000000ff8300720c */ /* 0x000fe40003f05270 */
[----:B------:R-:W-:Y:S02]  /*2fe0*/  PRMT R37, R112, 0x7632, R37 ;  /* 0x0000763270257816 */ /* 0x000fe40000000025 */
[----:B------:R-:W-:Y:S01]  /*2ff0*/  PRMT R42, R42, 0x7632, R42 ;  /* 0x000076322a2a7816 */ /* 0x000fe2000000002a */
[----:B------:R-:W-:Y:S01]  /*3000*/  FMUL R46, R46, R53 ;  /* 0x000000352e2e7220 */ /* 0x000fe20000400000 */
[----:B------:R-:W-:Y:S01]  /*3010*/  SEL R38, R38, RZ, !P0 ;  /* 0x000000ff26267207 */ /* 0x000fe20004000000 */
[----:B------:R-:W-:Y:S01]  /*3020*/  FMUL R47, R47, R90 ;  /* 0x0000005a2f2f7220 */ /* 0x000fe20000400000 */
[----:B------:R-:W-:-:S02]  /*3030*/  SEL R37, R37, RZ, !P0 ;  /* 0x000000ff25257207 */ /* 0x000fc40004000000 */
[----:B------:R-:W-:Y:S02]  /*3040*/  PRMT R19, R112, 0x7610, R19 ;  /* 0x0000761070137816 */ /* 0x000fe40000000013 */
[----:B------:R-:W-:Y:S02]  /*3050*/  ISETP.NE.AND P0, PT, R133, RZ, PT ;  /* 0x000000ff8500720c */ /* 0x000fe40003f05270 */
[----:B------:R-:W-:Y:S01]  /*3060*/  PRMT R34, R92, 0x7632, R34 ;  /* 0x000076325c227816 */ /* 0x000fe20000000022 */
[----:B------:R-:W-:Y:S01]  /*3070*/  FMUL R48, R48, R91 ;  /* 0x0000005b30307220 */ /* 0x000fe20000400000 */
[----:B------:R-:W-:Y:S01]  /*3080*/  P2R R138, PR, RZ, 0x8 ;  /* 0x00000008ff8a7803 */ /* 0x000fe20000000000 */
[----:B------:R-:W-:Y:S01]  /*3090*/  FMUL R49, R49, R122 ;  /* 0x0000007a31317220 */ /* 0x000fe20000400000 */
[----:B------:R-:W-:Y:S02]  /*30a0*/  SEL R36, R36, RZ, !P4 ;  /* 0x000000ff24247207 */ /* 0x000fe40006000000 */
[----:B------:R-:W-:-:S02]  /*30b0*/  SEL R19, R19, RZ, !P4 ;  /* 0x000000ff13137207 */ /* 0x000fc40006000000 */
[----:B------:R-:W-:Y:S02]  /*30c0*/  ISETP.NE.AND P3, PT, R135, RZ, PT ;  /* 0x000000ff8700720c */ /* 0x000fe40003f65270 */
[----:B------:R-:W-:Y:S02]  /*30d0*/  PRMT R35, R34, 0x7632, R35 ;  /* 0x0000763222237816 */ /* 0x000fe40000000023 */
[----:B------:R-:W-:Y:S01]  /*30e0*/  ISETP.NE.AND P4, PT, R137, RZ, PT ;  /* 0x000000ff8900720c */ /* 0x000fe20003f85270 */
[----:B------:R-:W-:Y:S01]  /*30f0*/  FMUL R50, R50, R119 ;  /* 0x0000007732327220 */ /* 0x000fe20000400000 */
[----:B------:R-:W-:Y:S01]  /*3100*/  SEL R34, R34, RZ, !P3 ;  /* 0x000000ff22227207 */ /* 0x000fe20005800000 */
[----:B------:R-:W-:Y:S01]  /*3110*/  FMUL R51, R51, R120 ;  /* 0x0000007833337220 */ /* 0x000fe20000400000 */
[----:B------:R-:W-:Y:S01]  /*3120*/  SEL R35, R35, RZ, !P3 ;  /* 0x000000ff23237207 */ /* 0x000fe20005800000 */
[----:B------:R-:W-:Y:S01]  /*3130*/  FMUL R54, R54, R127 ;  /* 0x0000007f36367220 */ /* 0x000fe20000400000 */
[----:B------:R-:W-:-:S02]  /*3140*/  ISETP.NE.AND P3, PT, R138, RZ, PT ;  /* 0x000000ff8a00720c */ /* 0x000fc40003f65270 */
[----:B------:R-:W-:-:S04]  /*3150*/  PRMT R98, R24, 0x7632, R98 ;  /* 0x0000763218627816 */ /* 0x000fc80000000062 */
[----:B------:R-:W-:Y:S02]  /*3160*/  SEL R98, R98, RZ, !P5 ;  /* 0x000000ff62627207 */ /* 0x000fe40006800000 */
[----:B------:R-:W-:-:S04]  /*3170*/  PRMT R27, R27, 0x7632, R27 ;  /* 0x000076321b1b7816 */ /* 0x000fc8000000001b */
[----:B------:R-:W-:Y:S02]  /*3180*/  SEL R27, R27, RZ, !P5 ;  /* 0x000000ff1b1b7207 */ /* 0x000fe40006800000 */
[----:B------:R-:W-:Y:S02]  /*3190*/  IADD3 R24, P5, R18, UR6, RZ ;  /* 0x0000000612187c10 */ /* 0x000fe4000ffbe0ff */
[----:B------:R-:W-:Y:S02]  /*31a0*/  PRMT R30, R28, 0x7632, R30 ;  /* 0x000076321c1e7816 */ /* 0x000fe4000000001e */
[----:B------:R-:W-:Y:S02]  /*31b0*/  IADD3.X R25, R99, UR7, RZ, P5, !PT ;  /* 0x0000000763197c10 */ /* 0x000fe4000affe4ff */
[----:B------:R-:W-:Y:S02]  /*31c0*/  ISETP.NE.AND P5, PT, R128, RZ, PT ;  /* 0x000000ff8000720c */ /* 0x000fe40003fa5270 */
[----:B------:R-:W-:-:S02]  /*31d0*/  PRMT R28, R30, 0x7632, R28 ;  /* 0x000076321e1c7816 */ /* 0x000fc4000000001c */
[----:B------:R-:W-:Y:S02]  /*31e0*/  SEL R30, R30, RZ, !P5 ;  /* 0x000000ff1e1e7207 */ /* 0x000fe40006800000 */
[----:B------:R-:W-:Y:S02]  /*31f0*/  SEL R28, R28, RZ, !P5 ;  /* 0x000000ff1c1c7207 */ /* 0x000fe40006800000 */
[----:B------:R-:W-:Y:S02]  /*3200*/  ISETP.NE.AND P5, PT, R132, RZ, PT ;  /* 0x000000ff8400720c */ /* 0x000fe40003fa5270 */
[----:B------:R-:W-:Y:S01]  /*3210*/  PRMT R39, R41, 0x7610, R39 ;  /* 0x0000761029277816 */ /* 0x000fe20000000027 */
[----:B--2---:R-:W-:-:S04]  /*3220*/  FADD R10, -R10, R9 ;  /* 0x000000090a0a7221 */ /* 0x004fc80000000100 */
[----:B------:R-:W-:-:S05]  /*3230*/  FMUL R139, R10, 1.4426950216293334961 ;  /* 0x3fb8aa3b0a8b7820 */ /* 0x000fca0000400000 */
[----:B------:R-:W-:-:S13]  /*3240*/  FSETP.GEU.AND P6, PT, R139, -126, PT ;  /* 0xc2fc00008b00780b */ /* 0x000fda0003fce000 */
[----:B------:R-:W-:-:S04]  /*3250*/  @!P6 FMUL R139, R139, 0.5 ;  /* 0x3f0000008b8be820 */ /* 0x000fc80000400000 */
[----:B------:R-:W1:Y:S01]  /*3260*/  MUFU.EX2 R130, R139 ;  /* 0x0000008b00827308 */ /* 0x000e620000000800 */
[----:B------:R-:W-:Y:S02]  /*3270*/  IMAD.SHL.U32 R10, R100, 0x2, RZ ;  /* 0x00000002640a7824 */ /* 0x000fe400078e00ff */
[----:B-1----:R-:W-:-:S03]  /*3280*/  @!P6 FMUL R130, R130, R130 ;  /* 0x000000828282e220 */ /* 0x002fc60000400000 */
[----:B------:R-:W-:-:S04]  /*3290*/  IADD3 R12, P6, R10, UR6, RZ ;  /* 0x000000060a0c7c10 */ /* 0x000fc8000ffde0ff */
[----:B------:R-:W-:Y:S02]  /*32a0*/  IADD3.X R13, R11, UR7, RZ, P6, !PT ;  /* 0x000000070b0d7c10 */ /* 0x000fe4000b7fe4ff */
[----:B------:R-:W-:-:S04]  /*32b0*/  IADD3 R16, P6, R14, UR6, RZ ;  /* 0x000000060e107c10 */ /* 0x000fc8000ffde0ff */
[----:B------:R-:W-:Y:S02]  /*32c0*/  IADD3.X R17, R15, UR7, RZ, P6, !PT ;  /* 0x000000070f117c10 */ /* 0x000fe4000b7fe4ff */
[----:B------:R-:W-:-:S04]  /*32d0*/  ISETP.NE.AND P6, PT, R129, RZ, PT ;  /* 0x000000ff8100720c */ /* 0x000fc80003fc5270 */
[----:B------:R-:W-:Y:S02]  /*32e0*/  SEL R32, R32, RZ, !P6 ;  /* 0x000000ff20207207 */ /* 0x000fe40007000000 */
[----:B------:R-:W-:Y:S02]  /*32f0*/  SEL R33, R33, RZ, !P6 ;  /* 0x000000ff21217207 */ /* 0x000fe40007000000 */
[----:B------:R-:W-:-:S04]  /*3300*/  ISETP.NE.AND P6, PT, R134, RZ, PT ;  /* 0x000000ff8600720c */ /* 0x000fc80003fc5270 */
[----:B------:R-:W-:Y:S02]  /*3310*/  SEL R43, R42, RZ, !P6 ;  /* 0x000000ff2a2b7207 */ /* 0x000fe40007000000 */
[----:B------:R-:W-:Y:S02]  /*3320*/  F2FP.BF16.F32.PACK_AB R42, R45, R44 ;  /* 0x0000002c2d2a723e */ /* 0x000fe400000010ff */
[----:B------:R-:W-:Y:S02]  /*3330*/  F2FP.BF16.F32.PACK_AB R44, R47, R46 ;  /* 0x0000002e2f2c723e */ /* 0x000fe400000010ff */
[C---:B------:R-:W-:Y:S02]  /*3340*/  SEL R90, R42.reuse, RZ, !P0 ;  /* 0x000000ff2a5a7207 */ /* 0x040fe40004000000 */
[----:B------:R-:W-:Y:S02]  /*3350*/  PRMT R42, R42, 0x7632, R42 ;  /* 0x000076322a2a7816 */ /* 0x000fe4000000002a */
[----:B------:R-:W-:-:S02]  /*3360*/  SEL R94, R44, RZ, !P0 ;  /* 0x000000ff2c5e7207 */ /* 0x000fc40004000000 */
[----:B------:R-:W-:Y:S02]  /*3370*/  PRMT R44, R44, 0x7632, R44 ;  /* 0x000076322c2c7816 */ /* 0x000fe4000000002c */
[----:B------:R-:W-:Y:S01]  /*3380*/  SEL R92, R42, RZ, !P4 ;  /* 0x000000ff2a5c7207 */ /* 0x000fe20006000000 */
[----:B------:R-:W-:Y:S01]  /*3390*/  FMUL R55, R55, R130 ;  /* 0x0000008237377220 */ /* 0x000fe20000400000 */
[----:B------:R-:W-:Y:S02]  /*33a0*/  F2FP.BF16.F32.PACK_AB R42, R49, R48 ;  /* 0x00000030312a723e */ /* 0x000fe400000010ff */
[----:B------:R-:W-:Y:S02]  /*33b0*/  SEL R101, R44, RZ, !P4 ;  /* 0x000000ff2c657207 */ /* 0x000fe40006000000 */
[----:B------:R-:W-:Y:S02]  /*33c0*/  F2FP.BF16.F32.PACK_AB R44, R51, R50 ;  /* 0x00000032332c723e */ /* 0x000fe400000010ff */
[----:B------:R-:W-:-:S02]  /*33d0*/  SEL R91, R42, RZ, !P3 ;  /* 0x000000ff2a5b7207 */ /* 0x000fc40005800000 */
[----:B------:R-:W-:Y:S02]  /*33e0*/  PRMT R42, R42, 0x7632, R42 ;  /* 0x000076322a2a7816 */ /* 0x000fe4000000002a */
[----:B------:R-:W-:Y:S02]  /*33f0*/  F2FP.BF16.F32.PACK_AB R112, R55, R54 ;  /* 0x000000363770723e */ /* 0x000fe400000010ff */
[C---:B------:R-:W-:Y:S02]  /*3400*/  SEL R109, R44.reuse, RZ, !P3 ;  /* 0x000000ff2c6d7207 */ /* 0x040fe40005800000 */
[----:B------:R-:W-:Y:S02]  /*3410*/  PRMT R44, R44, 0x7632, R44 ;  /* 0x000076322c2c7816 */ /* 0x000fe4000000002c */
[----:B------:R-:W-:Y:S02]  /*3420*/  SEL R108, R42, RZ, !P2 ;  /* 0x000000ff2a6c7207 */ /* 0x000fe40005000000 */
[----:B------:R-:W-:-:S02]  /*3430*/  PRMT R42, R112, 0x7610, R42 ;  /* 0x00007610702a7816 */ /* 0x000fc4000000002a */
[----:B------:R-:W-:Y:S02]  /*3440*/  SEL R110, R44, RZ, !P2 ;  /* 0x000000ff2c6e7207 */ /* 0x000fe40005000000 */
[----:B------:R-:W-:Y:S02]  /*3450*/  SEL R111, R42, RZ, !P1 ;  /* 0x000000ff2a6f7207 */ /* 0x000fe40004800000 */
[C---:B------:R-:W-:Y:S02]  /*3460*/  ISETP.GT.U32.AND P2, PT, R89.reuse, R88, PT ;  /* 0x000000585900720c */ /* 0x040fe40003f44070 */
[----:B------:R-:W-:Y:S02]  /*3470*/  LOP3.LUT R42, R88, 0x8, RZ, 0xfc, !PT ;  /* 0x00000008582a7812 */ /* 0x000fe400078efcff */
[----:B------:R-:W-:Y:S02]  /*3480*/  SEL R98, R98, RZ, P2 ;  /* 0x000000ff62627207 */ /* 0x000fe40001000000 */
[----:B------:R-:W-:-:S04]  /*3490*/  ISETP.GE.U32.AND P2, PT, R89, R42, PT ;  /* 0x0000002a5900720c */ /* 0x000fc80003f46070 */
[----:B------:R-:W-:Y:S02]  /*34a0*/  SEL R45, R31, RZ, P2 ;  /* 0x000000ff1f2d7207 */ /* 0x000fe40001000000 */
[----:B------:R-:W-:-:S04]  /*34b0*/  ISETP.GE.U32.AND P2, PT, R89, R88, PT ;  /* 0x000000585900720c */ /* 0x000fc80003f46070 */
[----:B------:R-:W-:Y:S02]  /*34c0*/  SEL R47, R29, RZ, P2 ;  /* 0x000000ff1d2f7207 */ /* 0x000fe40001000000 */
[----:B------:R-:W-:Y:S02]  /*34d0*/  LOP3.LUT R29, R88, 0x9, RZ, 0xfc, !PT ;  /* 0x00000009581d7812 */ /* 0x000fe400078efcff */
[----:B------:R-:W-:Y:S02]  /*34e0*/  SEL R93, R93, RZ, P2 ;  /* 0x000000ff5d5d7207 */ /* 0x000fe40001000000 */
[C---:B------:R-:W-:Y:S02]  /*34f0*/  ISETP.GE.U32.AND P2, PT, R89.reuse, R29, PT ;  /* 0x0000001d5900720c */ /* 0x040fe40003f46070 */
[----:B------:R-:W-:Y:S02]  /*3500*/  LOP3.LUT R44, R89, 0x8, RZ, 0xfc, !PT ;  /* 0x00000008592c7812 */ /* 0x000fe400078efcff */
[----:B------:R-:W-:-:S02]  /*3510*/  SEL R46, R30, RZ, P2 ;  /* 0x000000ff1e2e7207 */ /* 0x000fc40001000000 */
[----:B------:R-:W-:-:S04]  /*3520*/  ISETP.GE.U32.AND P2, PT, R44, R29, PT ;  /* 0x0000001d2c00720c */ /* 0x000fc80003f46070 */
[----:B------:R-:W-:Y:S02]  /*3530*/  SEL R48, R28, RZ, P2 ;  /* 0x000000ff1c307207 */ /* 0x000fe40001000000 */
[----:B------:R-:W-:-:S04]  /*3540*/  LOP3.LUT R28, R88, 0x10, RZ, 0xfc, !PT ;  /* 0x00000010581c7812 */ /* 0x000fc800078efcff */
[----:B------:R-:W-:-:S04]  /*3550*/  ISETP.GE.U32.AND P2, PT, R89, R28, PT ;  /* 0x0000001c5900720c */ /* 0x000fc80003f46070 */
[----:B------:R-:W-:Y:S02]  /*3560*/  SEL R49, R32, RZ, P2 ;  /* 0x000000ff20317207 */ /* 0x000fe40001000000 */
[----:B------:R-:W-:Y:S02]  /*3570*/  ISETP.GE.U32.AND P2, PT, R44, R28, PT ;  /* 0x0000001c2c00720c */ /* 0x000fe40003f46070 */
[----:B------:R-:W-:Y:S02]  /*3580*/  LOP3.LUT R28, R88, 0x11, RZ, 0xfc, !PT ;  /* 0x00000011581c7812 */ /* 0x000fe400078efcff */
[----:B------:R-:W-:Y:S02]  /*3590*/  SEL R51, R33, RZ, P2 ;  /* 0x000000ff21337207 */ /* 0x000fe40001000000 */
[----:B------:R-:W-:-:S04]  /*35a0*/  ISETP.GE.U32.AND P2, PT, R89, R28, PT ;  /* 0x0000001c5900720c */ /* 0x000fc80003f46070 */
[----:B------:R-:W-:Y:S02]  /*35b0*/  SEL R50, R34, RZ, P2 ;  /* 0x000000ff22327207 */ /* 0x000fe40001000000 */
[----:B------:R-:W-:Y:S02]  /*35c0*/  ISETP.GE.U32.AND P2, PT, R44, R28, PT ;  /* 0x0000001c2c00720c */ /* 0x000fe40003f46070 */
[----:B------:R-:W-:Y:S02]  /*35d0*/  LOP3.LUT R28, R88, 0x18, RZ, 0xfc, !PT ;  /* 0x00000018581c7812 */ /* 0x000fe400078efcff */
[----:B------:R-:W-:Y:S02]  /*35e0*/  SEL R52, R35, RZ, P2 ;  /* 0x000000ff23347207 */ /* 0x000fe40001000000 */
[----:B------:R-:W-:-:S04]  /*35f0*/  ISETP.GE.U32.AND P2, PT, R89, R28, PT ;  /* 0x0000001c5900720c */ /* 0x000fc80003f46070 */
[----:B------:R-:W-:Y:S02]  /*3600*/  SEL R53, R36, RZ, P2 ;  /* 0x000000ff24357207 */ /* 0x000fe40001000000 */
        /* <DEDUP_REMOVED lines=8> */
[----:B------:R-:W-:Y:S02]  /*3690*/  SEL R39, R39, RZ, !P5 ;  /* 0x000000ff27277207 */ /* 0x000fe40006800000 */
[----:B------:R-:W-:-:S02]  /*36a0*/  ISETP.GE.U32.AND P2, PT, R89, R19, PT ;  /* 0x000000135900720c */ /* 0x000fc40003f46070 */
[----:B------:R-:W-:Y:S02]  /*36b0*/  SEL R40, R40, RZ, !P5 ;  /* 0x000000ff28287207 */ /* 0x000fe40006800000 */
[----:B------:R-:W-:Y:S02]  /*36c0*/  SEL R96, R39, RZ, P2 ;  /* 0x000000ff27607207 */ /* 0x000fe40001000000 */
[----:B------:R-:W-:Y:S02]  /*36d0*/  ISETP.GE.U32.AND P2, PT, R44, R19, PT ;  /* 0x000000132c00720c */ /* 0x000fe40003f46070 */
[----:B------:R-:W-:Y:S02]  /*36e0*/  PRMT R41, R41, 0x7632, R41 ;  /* 0x0000763229297816 */ /* 0x000fe40000000029 */
[----:B------:R-:W-:Y:S02]  /*36f0*/  LOP3.LUT R19, R88, 0x21, RZ, 0xfc, !PT ;  /* 0x0000002158137812 */ /* 0x000fe400078efcff */
[----:B------:R-:W-:-:S02]  /*3700*/  SEL R100, R40, RZ, P2 ;  /* 0x000000ff28647207 */ /* 0x000fc40001000000 */
[----:B------:R-:W-:Y:S02]  /*3710*/  SEL R41, R41, RZ, !P6 ;  /* 0x000000ff29297207 */ /* 0x000fe40007000000 */
        /* <DEDUP_REMOVED lines=13> */
[C---:B------:R-:W-:Y:S02]  /*37f0*/  LOP3.LUT R19, R88.reuse, 0x30, RZ, 0xfc, !PT ;  /* 0x0000003058137812 */ /* 0x040fe400078efcff */
[----:B------:R-:W-:Y:S02]  /*3800*/  SEL R106, R101, RZ, P2 ;  /* 0x000000ff656a7207 */ /* 0x000fe40001000000 */
[----:B------:R-:W-:Y:S02]  /*3810*/  ISETP.GE.U32.AND P2, PT, R89, R19, PT ;  /* 0x000000135900720c */ /* 0x000fe40003f46070 */
[----:B------:R-:W-:-:S02]  /*3820*/  LOP3.LUT R28, R88, 0x31, RZ, 0xfc, !PT ;  /* 0x00000031581c7812 */ /* 0x000fc400078efcff */
[----:B------:R-:W-:Y:S02]  /*3830*/  SEL R107, R91, RZ, P2 ;  /* 0x000000ff5b6b7207 */ /* 0x000fe40001000000 */
[----:B------:R-:W-:Y:S02]  /*3840*/  ISETP.GE.U32.AND P2, PT, R89, R28, PT ;  /* 0x0000001c5900720c */ /* 0x000fe40003f46070 */
[----:B------:R-:W-:Y:S02]  /*3850*/  ISETP.NE.AND P3, PT, R121, RZ, PT ;  /* 0x000000ff7900720c */ /* 0x000fe40003f65270 */
[----:B------:R-:W-:Y:S02]  /*3860*/  ISETP.NE.AND P4, PT, R123, RZ, PT ;  /* 0x000000ff7b00720c */ /* 0x000fe40003f85270 */
[----:B------:R-:W-:Y:S02]  /*3870*/  ISETP.NE.AND P5, PT, R124, RZ, PT ;  /* 0x000000ff7c00720c */ /* 0x000fe40003fa5270 */
[----:B------:R-:W-:-:S02]  /*3880*/  ISETP.NE.AND P6, PT, R125, RZ, PT ;  /* 0x000000ff7d00720c */ /* 0x000fc40003fc5270 */
[----:B------:R-:W-:Y:S02]  /*3890*/  SEL R108, R108, RZ, P2 ;  /* 0x000000ff6c6c7207 */ /* 0x000fe40001000000 */
[----:B------:R-:W-:Y:S02]  /*38a0*/  ISETP.GE.U32.AND P2, PT, R44, R19, PT ;  /* 0x000000132c00720c */ /* 0x000fe40003f46070 */
[----:B------:R-:W-:Y:S02]  /*38b0*/  CS2R R40, SRZ ;  /* 0x0000000000287805 */ /* 0x000fe4000001ff00 */
[----:B------:R-:W-:Y:S02]  /*38c0*/  CS2R R42, SRZ ;  /* 0x00000000002a7805 */ /* 0x000fe4000001ff00 */
[----:B------:R-:W-:Y:S02]  /*38d0*/  CS2R R36, SRZ ;  /* 0x0000000000247805 */ /* 0x000fe4000001ff00 */
[----:B------:R-:W-:-:S02]  /*38e0*/  SEL R109, R109, RZ, P2 ;  /* 0x000000ff6d6d7207 */ /* 0x000fc40001000000 */
[----:B------:R-:W-:Y:S02]  /*38f0*/  CS2R R38, SRZ ;  /* 0x0000000000267805 */ /* 0x000fe4000001ff00 */
[----:B------:R-:W-:Y:S02]  /*3900*/  ISETP.GE.U32.AND P2, PT, R44, R28, PT ;  /* 0x0000001c2c00720c */ /* 0x000fe40003f46070 */
[----:B------:R-:W-:Y:S02]  /*3910*/  CS2R R32, SRZ ;  /* 0x0000000000207805 */ /* 0x000fe4000001ff00 */
[----:B------:R-:W-:Y:S02]  /*3920*/  CS2R R34, SRZ ;  /* 0x0000000000227805 */ /* 0x000fe4000001ff00 */
[----:B------:R-:W-:Y:S02]  /*3930*/  CS2R R28, SRZ ;  /* 0x00000000001c7805 */ /* 0x000fe4000001ff00 */
[----:B------:R-:W-:Y:S01]  /*3940*/  CS2R R30, SRZ ;  /* 0x00000000001e7805 */ /* 0x000fe2000001ff00 */
[----:B------:R1:W2:Y:S04]  /*3950*/  @P3 LDG.E.128 R40, desc[UR32][R4.64] ;  /* 0x0000002004283981 */ /* 0x0002a8000c1e1d00 */
[----:B------:R-:W3:Y:S04]  /*3960*/  @P4 LDG.E.128 R36, desc[UR32][R12.64] ;  /* 0x000000200c244981 */ /* 0x000ee8000c1e1d00 */
[----:B------:R-:W4:Y:S04]  /*3970*/  @P5 LDG.E.128 R32, desc[UR32][R16.64] ;  /* 0x0000002010205981 */ /* 0x000f28000c1e1d00 */
[----:B------:R-:W5:Y:S01]  /*3980*/  @P6 LDG.E.128 R28, desc[UR32][R24.64] ;  /* 0x00000020181c6981 */ /* 0x000f62000c1e1d00 */
[----:B------:R-:W-:-:S02]  /*3990*/  LOP3.LUT R19, R88, 0x38, RZ, 0xfc, !PT ;  /* 0x0000003858137812 */ /* 0x000fc400078efcff */
[----:B------:R-:W-:Y:S02]  /*39a0*/  SEL R110, R110, RZ, P2 ;  /* 0x000000ff6e6e7207 */ /* 0x000fe40001000000 */
[----:B------:R-:W-:Y:S02]  /*39b0*/  ISETP.GE.U32.AND P2, PT, R44, R19, PT ;  /* 0x000000132c00720c */ /* 0x000fe40003f46070 */
[----:B-1----:R-:W-:Y:S02]  /*39c0*/  PRMT R4, R112, 0x7632, R4 ;  /* 0x0000763270047816 */ /* 0x002fe40000000004 */
[----:B------:R-:W-:Y:S02]  /*39d0*/  SEL R111, R111, RZ, P2 ;  /* 0x000000ff6f6f7207 */ /* 0x000fe40001000000 */
[----:B------:R-:W-:Y:S02]  /*39e0*/  ISETP.NE.AND P2, PT, R136, RZ, PT ;  /* 0x000000ff8800720c */ /* 0x000fe40003f45270 */
[----:B------:R-:W-:-:S02]  /*39f0*/  LOP3.LUT R5, R88, 0x39, RZ, 0xfc, !PT ;  /* 0x0000003958057812 */ /* 0x000fc400078efcff */
[----:B------:R-:W-:Y:S02]  /*3a00*/  ISETP.NE.AND P0, PT, R126, RZ, PT ;  /* 0x000000ff7e00720c */ /* 0x000fe40003f05270 */
[----:B------:R-:W-:Y:S02]  /*3a10*/  ISETP.NE.AND P1, PT, R118, RZ, PT ;  /* 0x000000ff7600720c */ /* 0x000fe40003f25270 */
[----:B------:R-:W-:Y:S02]  /*3a20*/  SEL R19, R4, RZ, !P2 ;  /* 0x000000ff04137207 */ /* 0x000fe40005000000 */
[----:B------:R-:W-:Y:S02]  /*3a30*/  ISETP.GE.U32.AND P2, PT, R44, R5, PT ;  /* 0x000000052c00720c */ /* 0x000fe40003f46070 */
[----:B------:R-:W-:Y:S02]  /*3a40*/  SEL R101, R100, RZ, !P0 ;  /* 0x000000ff64657207 */ /* 0x000fe40004000000 */
[----:B------:R-:W-:-:S02]  /*3a50*/  SEL R102, R102, RZ, !P0 ;  /* 0x000000ff66667207 */ /* 0x000fc40004000000 */
[----:B------:R-:W-:Y:S02]  /*3a60*/  SEL R103, R103, RZ, !P1 ;  /* 0x000000ff67677207 */ /* 0x000fe40004800000 */
[----:B------:R-:W-:Y:S02]  /*3a70*/  SEL R104, R104, RZ, !P1 ;  /* 0x000000ff68687207 */ /* 0x000fe40004800000 */
[----:B------:R-:W-:Y:S02]  /*3a80*/  SEL R88, R93, RZ, !P1 ;  /* 0x000000ff5d587207 */ /* 0x000fe40004800000 */
[----:B------:R-:W-:Y:S02]  /*3a90*/  SEL R5, R98, RZ, !P1 ;  /* 0x000000ff62057207 */ /* 0x000fe40004800000 */
[----:B------:R-:W-:Y:S02]  /*3aa0*/  SEL R55, R55, RZ, !P0 ;  /* 0x000000ff37377207 */ /* 0x000fe40004000000 */
[----:B------:R-:W-:Y:S01]  /*3ab0*/  SEL R4, R95, RZ, !P0 ;  /* 0x000000ff5f047207 */ /* 0x000fe20004000000 */
[----:B------:R-:W-:Y:S01]  /*3ac0*/  USHF.R.U32.HI UR4, URZ, 0x4, UR25 ;  /* 0x000000043f047899 */ /* 0x000fe20008011619 */
[----:B------:R-:W-:-:S02]  /*3ad0*/  SEL R19, R19, RZ, P2 ;  /* 0x000000ff13137207 */ /* 0x000fc40001000000 */
[----:B------:R-:W-:Y:S02]  /*3ae0*/  PRMT R101, R101, 0x5410, R102 ;  /* 0x0000541065657816 */ /* 0x000fe40000000066 */
[----:B------:R-:W-:Y:S02]  /*3af0*/  PRMT R102, R103, 0x5410, R104 ;  /* 0x0000541067667816 */ /* 0x000fe40000000068 */
[----:B------:R-:W-:Y:S02]  /*3b00*/  PRMT R88, R88, 0x5410, R5 ;  /* 0x0000541058587816 */ /* 0x000fe40000000005 */
[----:B------:R-:W-:Y:S02]  /*3b10*/  PRMT R95, R55, 0x5410, R4 ;  /* 0x00005410375f7816 */ /* 0x000fe40000000004 */
[----:B------:R-:W-:Y:S02]  /*3b20*/  SEL R103, R105, RZ, !P0 ;  /* 0x000000ff69677207 */ /* 0x000fe40004000000 */
[----:B------:R-:W-:-:S02]  /*3b30*/  SEL R106, R106, RZ, !P0 ;  /* 0x000000ff6a6a7207 */ /* 0x000fc40004000000 */
[----:B------:R-:W-:Y:S01]  /*3b40*/  SEL R104, R107, RZ, !P1 ;  /* 0x000000ff6b687207 */ /* 0x000fe20004800000 */
[----:B------:R-:W-:Y:S01]  /*3b50*/  USGXT.U32 UR4, UR4, 0xe ;  /* 0x0000000e0404789a */ /* 0x000fe20008000000 */
[----:B------:R-:W-:Y:S02]  /*3b60*/  SEL R26, R26, RZ, !P0 ;  /* 0x000000ff1a1a7207 */ /* 0x000fe40004000000 */
[----:B------:R-:W-:Y:S02]  /*3b70*/  SEL R27, R27, RZ, !P0 ;  /* 0x000000ff1b1b7207 */ /* 0x000fe40004000000 */
[----:B------:R-:W-:Y:S02]  /*3b80*/  SEL R45, R45, RZ, !P1 ;  /* 0x000000ff2d2d7207 */ /* 0x000fe40004800000 */
[----:B------:R-:W-:Y:S02]  /*3b90*/  SEL R47, R47, RZ, !P0 ;  /* 0x000000ff2f2f7207 */ /* 0x000fe40004000000 */
[----:B------:R-:W-:-:S02]  /*3ba0*/  SEL R46, R46, RZ, !P1 ;  /* 0x000000ff2e2e7207 */ /* 0x000fc40004800000 */
[----:B------:R-:W-:Y:S02]  /*3bb0*/  SEL R48, R48, RZ, !P0 ;  /* 0x000000ff30307207 */ /* 0x000fe40004000000 */
        /* <DEDUP_REMOVED lines=13> */
[----:B------:R-:W-:Y:S01]  /*3c90*/  PRMT R103, R103, 0x5410, R106 ;  /* 0x0000541067677816 */ /* 0x000fe2000000006a */
[----:B------:R-:W-:Y:S01]  /*3ca0*/  IMAD.MOV.U32 R106, RZ, RZ, RZ ;  /* 0x000000ffff6a7224 */ /* 0x000fe200078e00ff */
[----:B------:R-:W-:Y:S01]  /*3cb0*/  PRMT R89, R26, 0x5410, R27 ;  /* 0x000054101a597816 */ /* 0x000fe2000000001b */
[----:B------:R-:W-:Y:S01]  /*3cc0*/  ULOP3.LUT UR4, UR4, 0x2000000, URZ, 0xfc, !UPT ;  /* 0x0200000004047892 */ /* 0x000fe2000f8efc3f */
[----:B------:R-:W-:Y:S02]  /*3cd0*/  PRMT R90, R45, 0x5410, R46 ;  /* 0x000054102d5a7816 */ /* 0x000fe4000000002e */
[----:B------:R-:W-:-:S02]  /*3ce0*/  PRMT R91, R47, 0x5410, R48 ;  /* 0x000054102f5b7816 */ /* 0x000fc40000000030 */
[----:B------:R-:W-:Y:S02]  /*3cf0*/  PRMT R92, R49, 0x5410, R50 ;  /* 0x00005410315c7816 */ /* 0x000fe40000000032 */
[----:B------:R-:W-:Y:S02]  /*3d00*/  PRMT R93, R51, 0x5410, R52 ;  /* 0x00005410335d7816 */ /* 0x000fe40000000034 */
[----:B------:R-:W-:Y:S02]  /*3d10*/  PRMT R94, R53, 0x5410, R54 ;  /* 0x00005410355e7816 */ /* 0x000fe40000000036 */
[----:B------:R-:W-:Y:S02]  /*3d20*/  PRMT R100, R96, 0x5410, R97 ;  /* 0x0000541060647816 */ /* 0x000fe40000000061 */
[----:B------:R-:W-:Y:S02]  /*3d30*/  PRMT R104, R104, 0x5410, R5 ;  /* 0x0000541068687816 */ /* 0x000fe40000000005 */
[----:B------:R-:W-:-:S02]  /*3d40*/  PRMT R105, R105, 0x5410, R110 ;  /* 0x0000541069697816 */ /* 0x000fc4000000006e */
[----:B------:R-:W-:Y:S01]  /*3d50*/  PRMT R107, R107, 0x5410, R4 ;  /* 0x000054106b6b7816 */ /* 0x000fe20000000004 */
[----:B------:R-:W-:Y:S01]  /*3d60*/  UMOV UR6, UR4 ;  /* 0x0000000400067c82 */ /* 0x000fe20008000000 */
[----:B------:R-:W-:Y:S01]  /*3d70*/  UMOV UR7, 0x40000040 ;  /* 0x4000004000077882 */ /* 0x000fe20000000000 */
[----:B------:R-:W-:-:S04]  /*3d80*/  UIADD3 UR4, UR25, 0x800, URZ ;  /* 0x0000080019047890 */ /* 0x000fc8000fffe03f */
[----:B------:R-:W-:-:S04]  /*3d90*/  USHF.R.U32.HI UR4, URZ, 0x4, UR4 ;  /* 0x000000043f047899 */ /* 0x000fc80008011604 */
[----:B------:R-:W-:-:S04]  /*3da0*/  USGXT.U32 UR4, UR4, 0xe ;  /* 0x0000000e0404789a */ /* 0x000fc80008000000 */
[----:B------:R-:W-:Y:S01]  /*3db0*/  ULOP3.LUT UR4, UR4, 0x2000000, URZ, 0xfc, !UPT ;  /* 0x0200000004047892 */ /* 0x000fe2000f8efc3f */
[----:B--2---:R-:W-:Y:S04]  /*3dc0*/  STS.128 [R22], R40 ;  /* 0x0000002816007388 */ /* 0x004fe80000000c00 */
[----:B---3--:R-:W-:Y:S04]  /*3dd0*/  STS.128 [R20], R36 ;  /* 0x0000002414007388 */ /* 0x008fe80000000c00 */
[----:B----4-:R-:W-:Y:S04]  /*3de0*/  STS.128 [R23], R32 ;  /* 0x0000002017007388 */ /* 0x010fe80000000c00 */
[----:B-----5:R1:W-:Y:S01]  /*3df0*/  STS.128 [R21], R28 ;  /* 0x0000001c15007388 */ /* 0x0203e20000000c00 */
[----:B------:R-:W-:Y:S01]  /*3e00*/  @!PT LDS RZ, [RZ] ;  /* 0x00000000fffff984 */ /* 0x000fe20000000800 */
[----:B------:R-:W-:Y:S01]  /*3e10*/  @!PT LDS RZ, [RZ] ;  /* 0x00000000fffff984 */ /* 0x000fe20000000800 */
[----:B------:R-:W-:Y:S01]  /*3e20*/  @!PT LDS RZ, [RZ] ;  /* 0x00000000fffff984 */ /* 0x000fe20000000800 */
[----:B------:R-:W-:Y:S01]  /*3e30*/  @!PT LDS RZ, [RZ] ;  /* 0x00000000fffff984 */ /* 0x000fe20000000800 */
[----:B------:R2:W-:Y:S06]  /*3e40*/  MEMBAR.ALL.CTA ;  /* 0x0000000000007992 */ /* 0x0005ec0000008000 */
[----:B--2---:R-:W2:Y:S02]  /*3e50*/  FENCE.VIEW.ASYNC.S ;  /* 0x00000000000073c6 */ /* 0x004ea40000000000 */
[----:B--2---:R-:W-:Y:S06]  /*3e60*/  BAR.SYNC.DEFER_BLOCKING 0x0 ;  /* 0x0000000000007b1d */ /* 0x004fec0000010000 */
[----:B-1----:R-:W-:-:S06]  /*3e70*/  WARPGROUP.ARRIVE ;  /* 0x00000000000079c5 */ /* 0x002fcc0000000000 */
[----:B------:R-:W-:Y:S01]  /*3e80*/  HGMMA.64x64x16.F32.BF16 R24, R88, gdesc[UR4].tnspB, RZ, !UPT ;  /* 0x40e0000458187df0 */ /* 0x000fe2000c7018ff */
[----:B------:R-:W-:Y:S01]  /*3e90*/  UMOV UR6, UR4 ;  /* 0x0000000400067c82 */ /* 0x000fe20008000000 */
[----:B------:R-:W-:Y:S01]  /*3ea0*/  UMOV UR7, 0x40000040 ;  /* 0x4000004000077882 */ /* 0x000fe20000000000 */
[----:B------:R-:W-:-:S04]  /*3eb0*/  UIADD3 UR4, UR25, 0x1000, URZ ;  /* 0x0000100019047890 */ /* 0x000fc8000fffe03f */
[----:B------:R-:W-:-:S04]  /*3ec0*/  USHF.R.U32.HI UR4, URZ, 0x4, UR4 ;  /* 0x000000043f047899 */ /* 0x000fc80008011604 */
[----:B------:R-:W-:-:S09]  /*3ed0*/  USGXT.U32 UR4, UR4, 0xe ;  /* 0x0000000e0404789a */ /* 0x000fd20008000000 */
[----:B------:R-:W-:Y:S01]  /*3ee0*/  HGMMA.64x64x16.F32.BF16 R24, R92, gdesc[UR4].tnspB, R24 ;  /* 0x40e000045c187df0 */ /* 0x000fe20008701818 */
[----:B------:R-:W-:Y:S01]  /*3ef0*/  ULOP3.LUT UR4, UR4, 0x2000000, URZ, 0xfc, !UPT ;  /* 0x0200000004047892 */ /* 0x000fe2000f8efc3f */
[----:B------:R-:W-:-:S06]  /*3f00*/  UMOV UR7, 0x40000040 ;  /* 0x4000004000077882 */ /* 0x000fcc0000000000 */
[----:B------:R-:W-:Y:S01]  /*3f10*/  UMOV UR6, UR4 ;  /* 0x0000000400067c82 */ /* 0x000fe20008000000 */
[----:B------:R-:W-:-:S04]  /*3f20*/  UIADD3 UR4, UR25, 0x1800, URZ ;  /* 0x0000180019047890 */ /* 0x000fc8000fffe03f */
[----:B------:R-:W-:-:S09]  /*3f30*/  USHF.R.U32.HI UR4, URZ, 0x4, UR4 ;  /* 0x000000043f047899 */ /* 0x000fd20008011604 */
[----:B------:R-:W-:Y:S01]  /*3f40*/  HGMMA.64x64x16.F32.BF16 R24, R100, gdesc[UR4].tnspB, R24 ;  /* 0x40e0000464187df0 */ /* 0x000fe20008701818 */
[----:B------:R-:W-:-:S04]  /*3f50*/  USGXT.U32 UR4, UR4, 0xe ;  /* 0x0000000e0404789a */ /* 0x000fc80008000000 */
[----:B------:R-:W-:Y:S01]  /*3f60*/  ULOP3.LUT UR4, UR4, 0x2000000, URZ, 0xfc, !UPT ;  /* 0x0200000004047892 */ /* 0x000fe2000f8efc3f */
[----:B------:R-:W-:-:S06]  /*3f70*/  UMOV UR7, 0x40000040 ;  /* 0x4000004000077882 */ /* 0x000fcc0000000000 */
[----:B------:R-:W-:Y:S01]  /*3f80*/  UMOV UR6, UR4 ;  /* 0x0000000400067c82 */ /* 0x000fe20008000000 */
[----:B------:R-:W-:Y:S01]  /*3f90*/  FMUL R8, R8, 1.4426950216293334961 ;  /* 0x3fb8aa3b08087820 */ /* 0x000fe20000400000 */
[----:B------:R-:W-:Y:S01]  /*3fa0*/  FMUL R9, R9, 1.4426950216293334961 ;  /* 0x3fb8aa3b09097820 */ /* 0x000fe20000400000 */
[----:B------:R-:W-:Y:S01]  /*3fb0*/  IMAD.SHL.U32 R4, R0, 0x40, RZ ;  /* 0x0000004000047824 */ /* 0x000fe200078e00ff */
[----:B------:R-:W-:Y:S02]  /*3fc0*/  ULDC UR4, c[0x0][0x240] ;  /* 0x0000900000047ab9 */ /* 0x000fe40000000800 */
[----:B------:R-:W-:Y:S02]  /*3fd0*/  FSETP.GEU.AND P0, PT, R8, -126, PT ;  /* 0xc2fc00000800780b */ /* 0x000fe40003f0e000 */
[----:B------:R-:W-:Y:S01]  /*3fe0*/  FSETP.GEU.AND P1, PT, R9, -126, PT ;  /* 0xc2fc00000900780b */ /* 0x000fe20003f2e000 */
[----:B------:R-:W-:Y:S01]  /*3ff0*/  HGMMA.64x64x16.F32.BF16 R24, R104, gdesc[UR4].tnspB, R24, gsb0 ;  /* 0x40e0000468187df0 */ /* 0x000fe20008001818 */
[----:B------:R-:W-:-:S09]  /*4000*/  LOP3.LUT R12, R4, 0x3c0, RZ, 0xc0, !PT ;  /* 0x000003c0040c7812 */ /* 0x000fd200078ec0ff */
[----:B------:R-:W-:Y:S02]  /*4010*/  @!P0 FMUL R8, R8, 0.5 ;  /* 0x3f00000008088820 */ /* 0x000fe40000400000 */
[----:B------:R-:W-:Y:S01]  /*4020*/  @!P1 FMUL R9, R9, 0.5 ;  /* 0x3f00000009099820 */ /* 0x000fe20000400000 */
[----:B------:R-:W-:Y:S01]  /*4030*/  LOP3.LUT R12, R12, 0x8, R3, 0xf8, !PT ;  /* 0x000000080c0c7812 */ /* 0x000fe200078ef803 */
[----:B------:R-:W-:Y:S01]  /*4040*/  IMAD.SHL.U32 R3, R0, 0x20, RZ ;  /* 0x0000002000037824 */ /* 0x000fe200078e00ff */
[----:B------:R-:W1:Y:S04]  /*4050*/  MUFU.EX2 R4, R8 ;  /* 0x0000000800047308 */ /* 0x000e680000000800 */
[----:B------:R-:W-:-:S04]  /*4060*/  LOP3.LUT R3, R12, 0xc00, R3, 0xf8, !PT ;  /* 0x00000c000c037812 */ /* 0x000fc800078ef803 */
[----:B------:R-:W2:Y:S01]  /*4070*/  MUFU.EX2 R5, R9 ;  /* 0x0000000900057308 */ /* 0x000ea20000000800 */
[----:B------:R-:W-:-:S04]  /*4080*/  SHF.R.U32.HI R12, RZ, 0x2, R3 ;  /* 0x00000002ff0c7819 */ /* 0x000fc80000011603 */
[----:B------:R-:W-:Y:S01]  /*4090*/  LOP3.LUT R12, R12, 0x3f0, RZ, 0xc0, !PT ;  /* 0x000003f00c0c7812 */ /* 0x000fe200078ec0ff */
[----:B-1----:R-:W-:-:S04]  /*40a0*/  @!P0 FMUL R4, R4, R4 ;  /* 0x0000000404048220 */ /* 0x002fc80000400000 */
[----:B------:R-:W-:Y:S02]  /*40b0*/  VIADD R12, R12, UR25 ;  /* 0x000000190c0c7c36 */ /* 0x000fe40008000000 */
[-C--:B------:R-:W-:Y:S01]  /*40c0*/  FMUL R57, R57, R4.reuse ;  /* 0x0000000439397220 */ /* 0x080fe20000400000 */
[----:B--2---:R-:W-:Y:S01]  /*40d0*/  @!P1 FMUL R5, R5, R5 ;  /* 0x0000000505059220 */ /* 0x004fe20000400000 */
[----:B------:R-:W-:Y:S02]  /*40e0*/  IMAD R3, R3, 0x2, R12 ;  /* 0x0000000203037824 */ /* 0x000fe400078e020c */
[-C--:B------:R-:W-:Y:S01]  /*40f0*/  FMUL R56, R56, R4.reuse ;  /* 0x0000000438387220 */ /* 0x080fe20000400000 */
        /* <DEDUP_REMOVED lines=13> */
[----:B------:R-:W-:Y:S01]  /*41d0*/  FMUL R84, R84, R4 ;  /* 0x0000000454547220 */ /* 0x000fe20000400000 */
        /* <DEDUP_REMOVED lines=16> */
[----:B------:R-:W-:-:S02]  /*42e0*/  WARPGROUP.DEPBAR.LE gsb0, 0x0 ;  /* 0x00008000000079c5 */ /* 0x000fc40000010000 */
[----:B------:R-:W-:Y:S01]  /*42f0*/  FMUL R5, R24, UR4 ;  /* 0x0000000418057c20 */ /* 0x000fe20008400000 */
        /* <DEDUP_REMOVED lines=31> */
[----:B------:R-:W-:Y:S01]  /*44f0*/  FFMA R5, R56, UR4, R5 ;  /* 0x0000000438057c23 */ /* 0x000fe20008000005 */
        /* <DEDUP_REMOVED lines=31> */
[----:B------:R-:W-:Y:S01]  /*46f0*/  F2FP.BF16.F32.PACK_AB R20, R4, R5 ;  /* 0x000000050414723e */ /* 0x000fe200000010ff */
[----:B------:R-:W-:Y:S01]  /*4700*/  ULDC.64 UR4, c[0x0][0x238] ;  /* 0x00008e0000047ab9 */ /* 0x000fe20000000a00 */
[----:B------:R-:W-:-:S02]  /*4710*/  F2FP.BF16.F32.PACK_AB R21, R8, R9 ;  /* 0x000000090815723e */ /* 0x000fc400000010ff */
[----:B------:R-:W-:Y:S02]  /*4720*/  F2FP.BF16.F32.PACK_AB R22, R12, R13 ;  /* 0x0000000d0c16723e */ /* 0x000fe400000010ff */
[----:B------:R-:W-:Y:S01]  /*4730*/  F2FP.BF16.F32.PACK_AB R23, R16, R17 ;  /* 0x000000111017723e */ /* 0x000fe200000010ff */
[----:B------:R-:W-:Y:S01]  /*4740*/  BAR.SYNC.DEFER_BLOCKING 0x0 ;  /* 0x0000000000007b1d */ /* 0x000fe20000010000 */
[----:B------:R-:W-:Y:S02]  /*4750*/  F2FP.BF16.F32.PACK_AB R25, R26, R25 ;  /* 0x000000191a19723e */ /* 0x000fe400000010ff */
[----:B------:R-:W-:Y:S02]  /*4760*/  F2FP.BF16.F32.PACK_AB R24, R24, R19 ;  /* 0x000000131818723e */ /* 0x000fe400000010ff */
[----:B------:R-:W-:Y:S02]  /*4770*/  F2FP.BF16.F32.PACK_AB R26, R69, R68 ;  /* 0x00000044451a723e */ /* 0x000fe400000010ff */
[----:B------:R-:W-:-:S02]  /*4780*/  F2FP.BF16.F32.PACK_AB R27, R30, R27 ;  /* 0x0000001b1e1b723e */ /* 0x000fc400000010ff */
[----:B------:R-:W-:Y:S02]  /*4790*/  F2FP.BF16.F32.PACK_AB R33, R34, R31 ;  /* 0x0000001f2221723e */ /* 0x000fe400000010ff */
[----:B------:R-:W-:Y:S02]  /*47a0*/  F2FP.BF16.F32.PACK_AB R32, R32, R29 ;  /* 0x0000001d2020723e */ /* 0x000fe400000010ff */
[----:B------:R-:W-:Y:S02]  /*47b0*/  F2FP.BF16.F32.PACK_AB R34, R77, R76 ;  /* 0x0000004c4d22723e */ /* 0x000fe400000010ff */
[----:B------:R-:W-:Y:S02]  /*47c0*/  F2FP.BF16.F32.PACK_AB R35, R38, R35 ;  /* 0x000000232623723e */ /* 0x000fe400000010ff */
[----:B------:R-:W-:Y:S02]  /*47d0*/  F2FP.BF16.F32.PACK_AB R41, R42, R39 ;  /* 0x000000272a29723e */ /* 0x000fe400000010ff */
[----:B------:R-:W-:-:S02]  /*47e0*/  F2FP.BF16.F32.PACK_AB R40, R40, R37 ;  /* 0x000000252828723e */ /* 0x000fc400000010ff */
[----:B------:R-:W-:Y:S02]  /*47f0*/  F2FP.BF16.F32.PACK_AB R42, R85, R84 ;  /* 0x00000054552a723e */ /* 0x000fe400000010ff */
[----:B------:R-:W-:Y:S01]  /*4800*/  F2FP.BF16.F32.PACK_AB R43, R46, R43 ;  /* 0x0000002b2e2b723e */ /* 0x000fe200000010ff */
[----:B------:R-:W-:Y:S01]  /*4810*/  STSM.16.M88.4 [R3], R20 ;  /* 0x0000001403007844 */ /* 0x000fe20000000200 */
[----:B------:R-:W-:-:S03]  /*4820*/  LOP3.LUT R2, R2, 0x3f8, RZ, 0xc0, !PT ;  /* 0x000003f802027812 */ /* 0x000fc600078ec0ff */
[----:B------:R-:W-:Y:S04]  /*4830*/  STSM.16.M88.4 [R3+0x20], R24 ;  /* 0x0000201803007844 */ /* 0x000fe80000000200 */
[----:B------:R-:W-:Y:S04]  /*4840*/  STSM.16.M88.4 [R3+0x40], R32 ;  /* 0x0000402003007844 */ /* 0x000fe80000000200 */
[----:B------:R1:W-:Y:S01]  /*4850*/  STSM.16.M88.4 [R3+0x60], R40 ;  /* 0x0000602803007844 */ /* 0x0003e20000000200 */
[C---:B------:R-:W-:Y:S02]  /*4860*/  LOP3.LUT R4, R2.reuse, 0x400, RZ, 0xfc, !PT ;  /* 0x0000040002047812 */ /* 0x040fe400078efcff */
[----:B------:R-:W-:-:S02]  /*4870*/  LOP3.LUT R5, R2, 0x800, RZ, 0xfc, !PT ;  /* 0x0000080002057812 */ /* 0x000fc400078efcff */
[----:B------:R-:W-:Y:S02]  /*4880*/  SHF.R.U32.HI R4, RZ, 0x2, R4 ;  /* 0x00000002ff047819 */ /* 0x000fe40000011604 */
[----:B------:R-:W-:Y:S02]  /*4890*/  SHF.R.U32.HI R5, RZ, 0x2, R5 ;  /* 0x00000002ff057819 */ /* 0x000fe40000011605 */
[----:B------:R-:W-:Y:S02]  /*48a0*/  LOP3.LUT R0, R0, 0x78, RZ, 0xc0, !PT ;  /* 0x0000007800007812 */ /* 0x000fe400078ec0ff */
[----:B------:R-:W-:Y:S02]  /*48b0*/  LOP3.LUT R4, R4, 0x1f0, RZ, 0xc0, !PT ;  /* 0x000001f004047812 */ /* 0x000fe400078ec0ff */
[----:B------:R-:W-:Y:S02]  /*48c0*/  LOP3.LUT R8, R5, 0x2f0, RZ, 0xc0, !PT ;  /* 0x000002f005087812 */ /* 0x000fe400078ec0ff */
[----:B------:R-:W-:Y:S01]  /*48d0*/  LEA R5, R0, UR25, 0x1 ;  /* 0x0000001900057c11 */ /* 0x000fe2000f8e08ff */
[----:B------:R-:W-:-:S02]  /*48e0*/  VIADD R9, R4, UR25 ;  /* 0x0000001904097c36 */ /* 0x000fc40008000000 */
[----:B------:R-:W-:Y:S02]  /*48f0*/  VIADD R13, R8, UR25 ;  /* 0x00000019080d7c36 */ /* 0x000fe40008000000 */
[C---:B------:R-:W-:Y:S01]  /*4900*/  IMAD R5, R2.reuse, 0x2, R5 ;  /* 0x0000000202057824 */ /* 0x040fe200078e0205 */
[----:B------:R-:W-:Y:S01]  /*4910*/  BAR.SYNC.DEFER_BLOCKING 0x0 ;  /* 0x0000000000007b1d */ /* 0x000fe20000010000 */
[C---:B------:R-:W-:Y:S02]  /*4920*/  IMAD R9, R2.reuse, 0x2, R9 ;  /* 0x0000000202097824 */ /* 0x040fe400078e0209 */
[----:B------:R-:W-:-:S03]  /*4930*/  IMAD R13, R2, 0x2, R13 ;  /* 0x00000002020d7824 */ /* 0x000fc600078e020d */
[----:B------:R-:W2:Y:S04]  /*4940*/  LDS.128 R20, [R5] ;  /* 0x0000000005147984 */ /* 0x000ea80000000c00 */
[----:B------:R-:W3:Y:S04]  /*4950*/  LDS.128 R24, [R9+0x800] ;  /* 0x0008000009187984 */ /* 0x000ee80000000c00 */
[----:B------:R-:W4:Y:S01]  /*4960*/  LDS.128 R28, [R13+0x1000] ;  /* 0x001000000d1c7984 */ /* 0x000f220000000c00 */
[----:B------:R-:W-:Y:S01]  /*4970*/  UIADD3 UR4, UP0, UR8, UR4, URZ ;  /* 0x0000000408047290 */ /* 0x000fe2000ff1e03f */
[----:B------:R-:W-:-:S03]  /*4980*/  LOP3.LUT R0, R2, 0xc00, RZ, 0xfc, !PT ;  /* 0x00000c0002007812 */ /* 0x000fc600078efcff */
[----:B------:R-:W-:Y:S01]  /*4990*/  UIADD3.X UR5, UR27, UR5, URZ, UP0, !UPT ;  /* 0x000000051b057290 */ /* 0x000fe200087fe43f */
[----:B------:R-:W-:Y:S02]  /*49a0*/  SHF.R.U32.HI R0, RZ, 0x2, R0 ;  /* 0x00000002ff007819 */ /* 0x000fe40000011600 */
[----:B------:R-:W-:Y:S02]  /*49b0*/  IADD3 R6, P1, R6, UR4, RZ ;  /* 0x0000000406067c10 */ /* 0x000fe4000ff3e0ff */
[----:B------:R-:W-:Y:S02]  /*49c0*/  IADD3 R10, P2, R10, UR4, RZ ;  /* 0x000000040a0a7c10 */ /* 0x000fe4000ff5e0ff */
[----:B------:R-:W-:Y:S02]  /*49d0*/  IADD3 R14, P0, R14, UR4, RZ ;  /* 0x000000040e0e7c10 */ /* 0x000fe4000ff1e0ff */
[----:B------:R-:W-:Y:S02]  /*49e0*/  IADD3.X R7, R7, UR5, RZ, P1, !PT ;  /* 0x0000000507077c10 */ /* 0x000fe40008ffe4ff */
[----:B------:R-:W-:-:S02]  /*49f0*/  LOP3.LUT R0, R0, 0x3f0, RZ, 0xc0, !PT ;  /* 0x000003f000007812 */ /* 0x000fc400078ec0ff */
[----:B------:R-:W-:Y:S02]  /*4a00*/  IADD3.X R11, R11, UR5, RZ, P2, !PT ;  /* 0x000000050b0b7c10 */ /* 0x000fe400097fe4ff */
[----:B------:R-:W-:Y:S02]  /*4a10*/  IADD3.X R15, R15, UR5, RZ, P0, !PT ;  /* 0x000000050f0f7c10 */ /* 0x000fe400087fe4ff */
[----:B------:R-:W-:Y:S01]  /*4a20*/  IADD3 R18, P1, R18, UR4, RZ ;  /* 0x0000000412127c10 */ /* 0x000fe2000ff3e0ff */
[----:B-1----:R-:W-:-:S03]  /*4a30*/  VIADD R3, R0, UR25 ;  /* 0x0000001900037c36 */ /* 0x002fc60008000000 */
[----:B------:R-:W-:Y:S01]  /*4a40*/  IADD3.X R19, R99, UR5, RZ, P1, !PT ;  /* 0x0000000563137c10 */ /* 0x000fe20008ffe4ff */
[----:B------:R-:W-:Y:S01]  /*4a50*/  IMAD R3, R2, 0x2, R3 ;  /* 0x0000000202037824 */ /* 0x000fe200078e0203 */
[----:B--2---:R1:W-:Y:S04]  /*4a60*/  @P3 STG.E.128 desc[UR32][R6.64], R20 ;  /* 0x0000001406003986 */ /* 0x0043e8000c101d20 */
[----:B---3--:R1:W-:Y:S04]  /*4a70*/  @P4 STG.E.128 desc[UR32][R10.64], R24 ;  /* 0x000000180a004986 */ /* 0x0083e8000c101d20 */
[----:B----4-:R1:W-:Y:S01]  /*4a80*/  @P5 STG.E.128 desc[UR32][R14.64], R28 ;  /* 0x0000001c0e005986 */ /* 0x0103e2000c101d20 */
[----:B------:R-:W-:Y:S05]  /*4a90*/  @!P6 EXIT ;  /* 0x000000000000e94d */ /* 0x000fea0003800000 */
[----:B-1----:R-:W1:Y:S04]  /*4aa0*/  LDS.128 R4, [R3+0x1800] ;  /* 0x0018000003047984 */ /* 0x002e680000000c00 */
[----:B-1----:R-:W-:Y:S01]  /*4ab0*/  STG.E.128 desc[UR32][R18.64], R4 ;  /* 0x0000000412007986 */ /* 0x002fe2000c101d20 */
[----:B------:R-:W-:Y:S05]  /*4ac0*/  EXIT ;  /* 0x000000000000794d */ /* 0x000fea0003800000 */
.L_x_1:
[----:B------:R-:W-:-:S00]  /*4ad0*/  BRA `(.L_x_1) ;  /* 0xfffffffc00fc7947 */ /* 0x000fc0000383ffff */
[----:B------:R-:W-:-:S00]  /*4ae0*/  NOP ;  /* 0x0000000000007918 */ /* 0x000fc00000000000 */
        /* <DEDUP_REMOVED lines=9> */
.L_x_2:


//--------------------- .nv.shared.chunk_fwd_kernel_o --------------------------
	.section	.nv.shared.chunk_fwd_kernel_o,"aw",@nobits
	.sectionflags	@""
	.align	16
	.zero		1024


//--------------------- .nv.shared.reserved.0     --------------------------
	.section	.nv.shared.reserved.0,"aw",@nobits
	.weak		__nv_reservedSMEM_offset_0_alias
	.size		__nv_reservedSMEM_offset_0_alias, 0, 0
	.other		__nv_reservedSMEM_offset_0_alias,@"STO_CUDA_RESERVED_SHARED STV_DEFAULT"
__nv_reservedSMEM_offset_0_alias:
	.zero		0


//--------------------- .nv.constant0.chunk_fwd_kernel_o --------------------------
	.section	.nv.constant0.chunk_fwd_kernel_o,"a",@progbits
	.sectionflags	@""
	.align	4
.nv.constant0.chunk_fwd_kernel_o:
	.zero		592


//--------------------- SYMBOLS --------------------------

	.type		.nv.reservedSmem.offset0,@object
	.size		.nv.reservedSmem.offset0,0x4
